	.target	sm_90a

	.elftype	@"ET_EXEC"


//--------------------- .note.nv.tkinfo           --------------------------
	.section	.note.nv.tkinfo,"",@"SHT_NOTE"
	.sectionflags	@"SHF_NOTE_NV_TKINFO"
	.tkinfo
        /*0018*/ 	.word	0x00000002
        /*0030*/ 	.string	""
        /*0030*/ 	.string	"ptxas"
        /*0030*/ 	.string	"Cuda compilation tools, release 13.0, V13.0.88"
        /*0030*/ 	.string	"Build cuda_13.0.r13.0/compiler.36424714_0"
        /*0030*/ 	.string	"-arch sm_90a -m 64 "



//--------------------- .note.nv.cuinfo           --------------------------
	.section	.note.nv.cuinfo,"",@"SHT_NOTE"
	.sectionflags	@"SHF_NOTE_NV_CUINFO"
        /*0018*/ 	.short	0x0002
        /*001a*/ 	.short	0x005a
        /*001c*/ 	.short	0x0082
	.zero		2


//--------------------- .nv.info                  --------------------------
	.section	.nv.info,"",@"SHT_CUDA_INFO"
	.align	4


	//----- nvinfo : EIATTR_REGCOUNT
	.align		4
        /*0000*/ 	.byte	0x04, 0x2f
        /*0002*/ 	.short	(.L_15 - .L_14)
	.align		4
.L_14:
        /*0004*/ 	.word	index@(_ZN7cutlass13device_kernelINS_4gemm6kernel13GemmUniversalIN4cute5tupleIJiiiiEEENS1_10collective13CollectiveMmaINS1_34MainloopSm90TmaGmmaWarpSpecializedILi4ENS5_IJNS4_1CILi2EEENSA_ILi1EEESC_EEENS1_35KernelTmaWarpSpecializedCooperativeEEENS5_IJNSA_ILi128EEENSA_ILi256EEENSA_ILi64EEEEEENS_10bfloat16_tENS5_IJlSC_lEEESK_SL_NS4_8TiledMMAINS4_8MMA_AtomIJNS4_4SM904GMMA28MMA_64x256x16_F32BF16BF16_SSILNSP_5MajorE0ELSR_0ELNSP_7ScaleInE1ELSS_1EEEEEENS4_6LayoutISD_NS5_IJSC_NSA_ILi0EEESW_EEEEENS5_IJNS4_10UnderscoreESZ_SZ_EEEEENS4_13SM90_TMA_LOADENS4_14ComposedLayoutINS4_7SwizzleILi3ELi4ELi3EEENS4_18smem_ptr_flag_bitsILi16EEENSV_INS5_IJNSA_ILi8EEESI_EEENS5_IJSI_SC_EEEEEEEvNS4_8identityENS4_23SM90_TMA_LOAD_MULTICASTES1C_vS1D_EENS_8epilogue10collective6detail29Sm90TmaWarpSpecializedAdapterINS1H_15DefaultEpilogueISK_SL_SL_NS1G_6thread17LinearCombinationISK_Li1EffLNS1L_9ScaleType4KindE0ELNS_15FloatRoundStyleE2ESK_EENS1_15EpilogueDefaultEEEEEvvEEEEvNT_6ParamsE)
        /*0008*/ 	.word	0x000000a8


	//----- nvinfo : EIATTR_FRAME_SIZE
	.align		4
.L_15:
        /*000c*/ 	.byte	0x04, 0x11
        /*000e*/ 	.short	(.L_17 - .L_16)
	.align		4
.L_16:
        /*0010*/ 	.word	index@(_ZN7cutlass13device_kernelINS_4gemm6kernel13GemmUniversalIN4cute5tupleIJiiiiEEENS1_10collective13CollectiveMmaINS1_34MainloopSm90TmaGmmaWarpSpecializedILi4ENS5_IJNS4_1CILi2EEENSA_ILi1EEESC_EEENS1_35KernelTmaWarpSpecializedCooperativeEEENS5_IJNSA_ILi128EEENSA_ILi256EEENSA_ILi64EEEEEENS_10bfloat16_tENS5_IJlSC_lEEESK_SL_NS4_8TiledMMAINS4_8MMA_AtomIJNS4_4SM904GMMA28MMA_64x256x16_F32BF16BF16_SSILNSP_5MajorE0ELSR_0ELNSP_7ScaleInE1ELSS_1EEEEEENS4_6LayoutISD_NS5_IJSC_NSA_ILi0EEESW_EEEEENS5_IJNS4_10UnderscoreESZ_SZ_EEEEENS4_13SM90_TMA_LOADENS4_14ComposedLayoutINS4_7SwizzleILi3ELi4ELi3EEENS4_18smem_ptr_flag_bitsILi16EEENSV_INS5_IJNSA_ILi8EEESI_EEENS5_IJSI_SC_EEEEEEEvNS4_8identityENS4_23SM90_TMA_LOAD_MULTICASTES1C_vS1D_EENS_8epilogue10collective6detail29Sm90TmaWarpSpecializedAdapterINS1H_15DefaultEpilogueISK_SL_SL_NS1G_6thread17LinearCombinationISK_Li1EffLNS1L_9ScaleType4KindE0ELNS_15FloatRoundStyleE2ESK_EENS1_15EpilogueDefaultEEEEEvvEEEEvNT_6ParamsE)
        /*0014*/ 	.word	0x00000000


	//----- nvinfo : EIATTR_MIN_STACK_SIZE
	.align		4
.L_17:
        /*0018*/ 	.byte	0x04, 0x12
        /*001a*/ 	.short	(.L_19 - .L_18)
	.align		4
.L_18:
        /*001c*/ 	.word	index@(_ZN7cutlass13device_kernelINS_4gemm6kernel13GemmUniversalIN4cute5tupleIJiiiiEEENS1_10collective13CollectiveMmaINS1_34MainloopSm90TmaGmmaWarpSpecializedILi4ENS5_IJNS4_1CILi2EEENSA_ILi1EEESC_EEENS1_35KernelTmaWarpSpecializedCooperativeEEENS5_IJNSA_ILi128EEENSA_ILi256EEENSA_ILi64EEEEEENS_10bfloat16_tENS5_IJlSC_lEEESK_SL_NS4_8TiledMMAINS4_8MMA_AtomIJNS4_4SM904GMMA28MMA_64x256x16_F32BF16BF16_SSILNSP_5MajorE0ELSR_0ELNSP_7ScaleInE1ELSS_1EEEEEENS4_6LayoutISD_NS5_IJSC_NSA_ILi0EEESW_EEEEENS5_IJNS4_10UnderscoreESZ_SZ_EEEEENS4_13SM90_TMA_LOADENS4_14ComposedLayoutINS4_7SwizzleILi3ELi4ELi3EEENS4_18smem_ptr_flag_bitsILi16EEENSV_INS5_IJNSA_ILi8EEESI_EEENS5_IJSI_SC_EEEEEEEvNS4_8identityENS4_23SM90_TMA_LOAD_MULTICASTES1C_vS1D_EENS_8epilogue10collective6detail29Sm90TmaWarpSpecializedAdapterINS1H_15DefaultEpilogueISK_SL_SL_NS1G_6thread17LinearCombinationISK_Li1EffLNS1L_9ScaleType4KindE0ELNS_15FloatRoundStyleE2ESK_EENS1_15EpilogueDefaultEEEEEvvEEEEvNT_6ParamsE)
        /*0020*/ 	.word	0x00000000
.L_19:


//--------------------- .nv.compat                --------------------------
	.section	.nv.compat,"",@"SHT_CUDA_COMPAT_INFO"
	.align	4
        /*0000*/ 	.byte	0x02, 0x09, 0x01, 0x00, 0x02, 0x02, 0x04, 0x00, 0x02, 0x05, 0x05, 0x00, 0x03, 0x07, 0x01, 0x01
        /*0010*/ 	.byte	0x02, 0x03, 0x01, 0x00, 0x02, 0x06, 0x01, 0x00, 0x04, 0x0b, 0x08, 0x00, 0x00, 0x00, 0x00, 0x00
        /*0020*/ 	.byte	0x00, 0x00, 0x00, 0x00


//--------------------- .nv.info._ZN7cutlass13device_kernelINS_4gemm6kernel13GemmUniversalIN4cute5tupleIJiiiiEEENS1_10collective13CollectiveMmaINS1_34MainloopSm90TmaGmmaWarpSpecializedILi4ENS5_IJNS4_1CILi2EEENSA_ILi1EEESC_EEENS1_35KernelTmaWarpSpecializedCooperativeEEENS5_IJNSA_ILi128EEENSA_ILi256EEENSA_ILi64EEEEEENS_10bfloat16_tENS5_IJlSC_lEEESK_SL_NS4_8TiledMMAINS4_8MMA_AtomIJNS4_4SM904GMMA28MMA_64x256x16_F32BF16BF16_SSILNSP_5MajorE0ELSR_0ELNSP_7ScaleInE1ELSS_1EEEEEENS4_6LayoutISD_NS5_IJSC_NSA_ILi0EEESW_EEEEENS5_IJNS4_10UnderscoreESZ_SZ_EEEEENS4_13SM90_TMA_LOADENS4_14ComposedLayoutINS4_7SwizzleILi3ELi4ELi3EEENS4_18smem_ptr_flag_bitsILi16EEENSV_INS5_IJNSA_ILi8EEESI_EEENS5_IJSI_SC_EEEEEEEvNS4_8identityENS4_23SM90_TMA_LOAD_MULTICASTES1C_vS1D_EENS_8epilogue10collective6detail29Sm90TmaWarpSpecializedAdapterINS1H_15DefaultEpilogueISK_SL_SL_NS1G_6thread17LinearCombinationISK_Li1EffLNS1L_9ScaleType4KindE0ELNS_15FloatRoundStyleE2ESK_EENS1_15EpilogueDefaultEEEEEvvEEEEvNT_6ParamsE --------------------------
	.section	.nv.info._ZN7cutlass13device_kernelINS_4gemm6kernel13GemmUniversalIN4cute5tupleIJiiiiEEENS1_10collective13CollectiveMmaINS1_34MainloopSm90TmaGmmaWarpSpecializedILi4ENS5_IJNS4_1CILi2EEENSA_ILi1EEESC_EEENS1_35KernelTmaWarpSpecializedCooperativeEEENS5_IJNSA_ILi128EEENSA_ILi256EEENSA_ILi64EEEEEENS_10bfloat16_tENS5_IJlSC_lEEESK_SL_NS4_8TiledMMAINS4_8MMA_AtomIJNS4_4SM904GMMA28MMA_64x256x16_F32BF16BF16_SSILNSP_5MajorE0ELSR_0ELNSP_7ScaleInE1ELSS_1EEEEEENS4_6LayoutISD_NS5_IJSC_NSA_ILi0EEESW_EEEEENS5_IJNS4_10UnderscoreESZ_SZ_EEEEENS4_13SM90_TMA_LOADENS4_14ComposedLayoutINS4_7SwizzleILi3ELi4ELi3EEENS4_18smem_ptr_flag_bitsILi16EEENSV_INS5_IJNSA_ILi8EEESI_EEENS5_IJSI_SC_EEEEEEEvNS4_8identityENS4_23SM90_TMA_LOAD_MULTICASTES1C_vS1D_EENS_8epilogue10collective6detail29Sm90TmaWarpSpecializedAdapterINS1H_15DefaultEpilogueISK_SL_SL_NS1G_6thread17LinearCombinationISK_Li1EffLNS1L_9ScaleType4KindE0ELNS_15FloatRoundStyleE2ESK_EENS1_15EpilogueDefaultEEEEEvvEEEEvNT_6ParamsE,"",@"SHT_CUDA_INFO"
	.sectionflags	@""
	.align	4


	//----- nvinfo : EIATTR_CUDA_API_VERSION
	.align		4
        /*0000*/ 	.byte	0x04, 0x37
        /*0002*/ 	.short	(.L_21 - .L_20)
.L_20:
        /*0004*/ 	.word	0x00000082


	//----- nvinfo : EIATTR_KPARAM_INFO
	.align		4
.L_21:
        /*0008*/ 	.byte	0x04, 0x17
        /*000a*/ 	.short	(.L_23 - .L_22)
.L_22:
        /*000c*/ 	.word	0x00000000
        /*0010*/ 	.short	0x0000
        /*0012*/ 	.short	0x0070
        /*0014*/ 	.byte	0x00, 0xf0, 0x01, 0x10


	//----- nvinfo : EIATTR_SPARSE_MMA_MASK
	.align		4
.L_23:
        /*0018*/ 	.byte	0x03, 0x50
        /*001a*/ 	.short	0x0000


	//----- nvinfo : EIATTR_MAXREG_COUNT
	.align		4
        /*001c*/ 	.byte	0x03, 0x1b
        /*001e*/ 	.short	0x00a8


	//----- nvinfo : EIATTR_NUM_BARRIERS
	.align		4
        /*0020*/ 	.byte	0x02, 0x4c
        /*0022*/ 	.byte	0x01
	.zero		1


	//----- nvinfo : EIATTR_EXTERNS
	.align		4
        /*0024*/ 	.byte	0x04, 0x0f
        /*0026*/ 	.short	(.L_25 - .L_24)


	//   ....[0]....
	.align		4
.L_24:
        /*0028*/ 	.word	index@(__assertfail)


	//----- nvinfo : EIATTR_MERCURY_ISA_VERSION
	.align		4
.L_25:
        /*002c*/ 	.byte	0x03, 0x5f
        /*002e*/ 	.short	0x0101


	//----- nvinfo : EIATTR_INT_WARP_WIDE_INSTR_OFFSETS
	.align		4
        /*0030*/ 	.byte	0x04, 0x31
        /*0032*/ 	.short	(.L_27 - .L_26)


	//   ....[0]....
.L_26:
        /*0034*/ 	.word	0x00000480


	//   ....[1]....
        /*0038*/ 	.word	0x000004b0


	//   ....[2]....
        /*003c*/ 	.word	0x00000670


	//   ....[3]....
        /*0040*/ 	.word	0x00001d30


	//----- nvinfo : EIATTR_COOP_GROUP_MASK_REGIDS
	.align		4
.L_27:
        /*0044*/ 	.byte	0x04, 0x29
        /*0046*/ 	.short	(.L_29 - .L_28)


	//   ....[0]....
.L_28:
        /*0048*/ 	.word	0xffffffff


	//   ....[1]....
        /*004c*/ 	.word	0xffffffff


	//   ....[2]....
        /*0050*/ 	.word	0xffffffff


	//   ....[3]....
        /*0054*/ 	.word	0xffffffff


	//   ....[4]....
        /*0058*/ 	.word	0xffffffff


	//   ....[5]....
        /*005c*/ 	.word	0xffffffff


	//----- nvinfo : EIATTR_COOP_GROUP_INSTR_OFFSETS
	.align		4
.L_29:
        /*0060*/ 	.byte	0x04, 0x28
        /*0062*/ 	.short	(.L_31 - .L_30)


	//   ....[0]....
.L_30:
        /*0064*/ 	.word	0x00000060


	//   ....[1]....
        /*0068*/ 	.word	0x00000070


	//   ....[2]....
        /*006c*/ 	.word	0x00000130


	//   ....[3]....
        /*0070*/ 	.word	0x000002d0


	//   ....[4]....
        /*0074*/ 	.word	0x000007f0


	//   ....[5]....
        /*0078*/ 	.word	0x00001240


	//----- nvinfo : EIATTR_REG_RECONFIG
	.align		4
.L_31:
        /*007c*/ 	.byte	0x01, 0x54
	.zero		2


	//----- nvinfo : EIATTR_SYSCALL_OFFSETS
	.align		4
        /*0080*/ 	.byte	0x04, 0x46
        /*0082*/ 	.short	(.L_33 - .L_32)


	//   ....[0]....
.L_32:
        /*0084*/ 	.word	0x00001400


	//----- nvinfo : EIATTR_MBARRIER_INSTR_OFFSETS
	.align		4
.L_33:
        /*0088*/ 	.byte	0x04, 0x39
        /*008a*/ 	.short	(.L_35 - .L_34)


	//   ....[0]....
.L_34:
        /*008c*/ 	.word	0x00000230
        /*0090*/ 	.word	0x000000ff
        /*0094*/ 	.word	0x00000000
        /*0098*/ 	.short	0x0100
        /*009a*/ 	.byte	0x08
	.zero		1


	//   ....[1]....
        /*009c*/ 	.word	0x00000240
        /*00a0*/ 	.word	0x000000ff
        /*00a4*/ 	.word	0x00000020
        /*00a8*/ 	.short	0x0100
        /*00aa*/ 	.byte	0x08
	.zero		1


	//   ....[2]....
        /*00ac*/ 	.word	0x00000250
        /*00b0*/ 	.word	0x000000ff
        /*00b4*/ 	.word	0x00000008
        /*00b8*/ 	.short	0x0100
        /*00ba*/ 	.byte	0x08
	.zero		1


	//   ....[3]....
        /*00bc*/ 	.word	0x00000260
        /*00c0*/ 	.word	0x000000ff
        /*00c4*/ 	.word	0x00000028
        /*00c8*/ 	.short	0x0100
        /*00ca*/ 	.byte	0x08
	.zero		1


	//   ....[4]....
        /*00cc*/ 	.word	0x00000270
        /*00d0*/ 	.word	0x000000ff
        /*00d4*/ 	.word	0x00000010
        /*00d8*/ 	.short	0x0100
        /*00da*/ 	.byte	0x08
	.zero		1


	//   ....[5]....
        /*00dc*/ 	.word	0x00000280
        /*00e0*/ 	.word	0x000000ff
        /*00e4*/ 	.word	0x00000030
        /*00e8*/ 	.short	0x0100
        /*00ea*/ 	.byte	0x08
	.zero		1


	//   ....[6]....
        /*00ec*/ 	.word	0x00000290
        /*00f0*/ 	.word	0x000000ff
        /*00f4*/ 	.word	0x00000018
        /*00f8*/ 	.short	0x0100
        /*00fa*/ 	.byte	0x08
	.zero		1


	//   ....[7]....
        /*00fc*/ 	.word	0x000002a0
        /*0100*/ 	.word	0x000000ff
        /*0104*/ 	.word	0x00000038
        /*0108*/ 	.short	0x0100
        /*010a*/ 	.byte	0x08
	.zero		1


	//   ....[8]....
        /*010c*/ 	.word	0x000006f0
        /*0110*/ 	.word	0x000000ff
        /*0114*/ 	.word	0x00000050
        /*0118*/ 	.short	0x0100
        /*011a*/ 	.byte	0x06
	.zero		1


	//   ....[9]....
        /*011c*/ 	.word	0x00000780
        /*0120*/ 	.word	0x000000ff
        /*0124*/ 	.word	0x00000058
        /*0128*/ 	.short	0x0100
        /*012a*/ 	.byte	0x06
	.zero		1


	//   ....[10]....
        /*012c*/ 	.word	0x000014c0
        /*0130*/ 	.word	0x00000003
        /*0134*/ 	.word	0x00000000
        /*0138*/ 	.short	0x010a
        /*013a*/ 	.byte	0x3f
	.zero		1


	//   ....[11]....
        /*013c*/ 	.word	0x00001500
        /*0140*/ 	.word	0x00000003
        /*0144*/ 	.word	0x00000000
        /*0148*/ 	.short	0x010a
        /*014a*/ 	.byte	0x3f
	.zero		1


	//   ....[12]....
        /*014c*/ 	.word	0x00001900
        /*0150*/ 	.word	0x00000005
        /*0154*/ 	.word	0x00000000
        /*0158*/ 	.short	0x010a
        /*015a*/ 	.byte	0x3f
	.zero		1


	//   ....[13]....
        /*015c*/ 	.word	0x00001940
        /*0160*/ 	.word	0x00000005
        /*0164*/ 	.word	0x00000000
        /*0168*/ 	.short	0x010a
        /*016a*/ 	.byte	0x3f
	.zero		1


	//   ....[14]....
        /*016c*/ 	.word	0x00001bd0
        /*0170*/ 	.word	0x00000005
        /*0174*/ 	.word	0x00000000
        /*0178*/ 	.short	0x0101
        /*017a*/ 	.byte	0x3f
	.zero		1


	//   ....[15]....
        /*017c*/ 	.word	0x00001db0
        /*0180*/ 	.word	0x00000003
        /*0184*/ 	.word	0x00000000
        /*0188*/ 	.short	0x0101
        /*018a*/ 	.byte	0x3f
	.zero		1


	//   ....[16]....
        /*018c*/ 	.word	0x0000aba0
        /*0190*/ 	.word	0x00000017
        /*0194*/ 	.word	0x00000020
        /*0198*/ 	.short	0x010a
        /*019a*/ 	.byte	0x3f
	.zero		1


	//   ....[17]....
        /*019c*/ 	.word	0x0000af60
        /*01a0*/ 	.word	0x00000005
        /*01a4*/ 	.word	0x00000058
        /*01a8*/ 	.short	0x0101
        /*01aa*/ 	.byte	0x3f
	.zero		1


	//   ....[18]....
        /*01ac*/ 	.word	0x0000b680
        /*01b0*/ 	.word	0x00000007
        /*01b4*/ 	.word	0x00000000
        /*01b8*/ 	.short	0x010a
        /*01ba*/ 	.byte	0x3f
	.zero		1


	//   ....[19]....
        /*01bc*/ 	.word	0x0000b700
        /*01c0*/ 	.word	0x00000008
        /*01c4*/ 	.word	0x00000000
        /*01c8*/ 	.short	0x010a
        /*01ca*/ 	.byte	0x3f
	.zero		1


	//   ....[20]....
        /*01cc*/ 	.word	0x0000b790
        /*01d0*/ 	.word	0x0000000b
        /*01d4*/ 	.word	0x00000000
        /*01d8*/ 	.short	0x010a
        /*01da*/ 	.byte	0x3f
	.zero		1


	//   ....[21]....
        /*01dc*/ 	.word	0x0000b820
        /*01e0*/ 	.word	0x00000003
        /*01e4*/ 	.word	0x00000000
        /*01e8*/ 	.short	0x010a
        /*01ea*/ 	.byte	0x3f
	.zero		1


	//   ....[22]....
        /*01ec*/ 	.word	0x0000b880
        /*01f0*/ 	.word	0x00000003
        /*01f4*/ 	.word	0x00000000
        /*01f8*/ 	.short	0x010a
        /*01fa*/ 	.byte	0x3f
	.zero		1


	//   ....[23]....
        /*01fc*/ 	.word	0x0000b8d0
        /*0200*/ 	.word	0x00000005
        /*0204*/ 	.word	0x00000000
        /*0208*/ 	.short	0x010a
        /*020a*/ 	.byte	0x3f
	.zero		1


	//   ....[24]....
        /*020c*/ 	.word	0x0000b9a0
        /*0210*/ 	.word	0x00000017
        /*0214*/ 	.word	0x00000020
        /*0218*/ 	.short	0x010a
        /*021a*/ 	.byte	0x3f
	.zero		1


	//   ....[25]....
        /*021c*/ 	.word	0x0000ba70
        /*0220*/ 	.word	0x00000007
        /*0224*/ 	.word	0x00000000
        /*0228*/ 	.short	0x010a
        /*022a*/ 	.byte	0x3f
	.zero		1


	//   ....[26]....
        /*022c*/ 	.word	0x0000bac0
        /*0230*/ 	.word	0x00000008
        /*0234*/ 	.word	0x00000000
        /*0238*/ 	.short	0x010a
        /*023a*/ 	.byte	0x3f
	.zero		1


	//   ....[27]....
        /*023c*/ 	.word	0x0000bb10
        /*0240*/ 	.word	0x0000000b
        /*0244*/ 	.word	0x00000000
        /*0248*/ 	.short	0x010a
        /*024a*/ 	.byte	0x3f
	.zero		1


	//----- nvinfo : EIATTR_NUM_MBARRIERS
	.align		4
.L_35:
        /*024c*/ 	.byte	0x03, 0x38
        /*024e*/ 	.short	0x000a


	//----- nvinfo : EIATTR_EXIT_INSTR_OFFSETS
	.align		4
        /*0250*/ 	.byte	0x04, 0x1c
        /*0252*/ 	.short	(.L_37 - .L_36)


	//   ....[0]....
.L_36:
        /*0254*/ 	.word	0x00000950


	//   ....[1]....
        /*0258*/ 	.word	0x00001170


	//   ....[2]....
        /*025c*/ 	.word	0x0000a2c0


	//   ....[3]....
        /*0260*/ 	.word	0x0000a820


	//   ....[4]....
        /*0264*/ 	.word	0x0000b870


	//----- nvinfo : EIATTR_MAX_THREADS
	.align		4
.L_37:
        /*0268*/ 	.byte	0x04, 0x05
        /*026a*/ 	.short	(.L_39 - .L_38)
.L_38:
        /*026c*/ 	.word	0x00000180
        /*0270*/ 	.word	0x00000001
        /*0274*/ 	.word	0x00000001


	//----- nvinfo : EIATTR_CRS_STACK_SIZE
	.align		4
.L_39:
        /*0278*/ 	.byte	0x04, 0x1e
        /*027a*/ 	.short	(.L_41 - .L_40)
.L_40:
        /*027c*/ 	.word	0x00000000


	//----- nvinfo : EIATTR_CBANK_PARAM_SIZE
	.align		4
.L_41:
        /*0280*/ 	.byte	0x03, 0x19
        /*0282*/ 	.short	0x0470


	//----- nvinfo : EIATTR_PARAM_CBANK
	.align		4
        /*0284*/ 	.byte	0x04, 0x0a
        /*0286*/ 	.short	(.L_43 - .L_42)
	.align		4
.L_42:
        /*0288*/ 	.word	index@(.nv.constant0._ZN7cutlass13device_kernelINS_4gemm6kernel13GemmUniversalIN4cute5tupleIJiiiiEEENS1_10collective13CollectiveMmaINS1_34MainloopSm90TmaGmmaWarpSpecializedILi4ENS5_IJNS4_1CILi2EEENSA_ILi1EEESC_EEENS1_35KernelTmaWarpSpecializedCooperativeEEENS5_IJNSA_ILi128EEENSA_ILi256EEENSA_ILi64EEEEEENS_10bfloat16_tENS5_IJlSC_lEEESK_SL_NS4_8TiledMMAINS4_8MMA_AtomIJNS4_4SM904GMMA28MMA_64x256x16_F32BF16BF16_SSILNSP_5MajorE0ELSR_0ELNSP_7ScaleInE1ELSS_1EEEEEENS4_6LayoutISD_NS5_IJSC_NSA_ILi0EEESW_EEEEENS5_IJNS4_10UnderscoreESZ_SZ_EEEEENS4_13SM90_TMA_LOADENS4_14ComposedLayoutINS4_7SwizzleILi3ELi4ELi3EEENS4_18smem_ptr_flag_bitsILi16EEENSV_INS5_IJNSA_ILi8EEESI_EEENS5_IJSI_SC_EEEEEEEvNS4_8identityENS4_23SM90_TMA_LOAD_MULTICASTES1C_vS1D_EENS_8epilogue10collective6detail29Sm90TmaWarpSpecializedAdapterINS1H_15DefaultEpilogueISK_SL_SL_NS1G_6thread17LinearCombinationISK_Li1EffLNS1L_9ScaleType4KindE0ELNS_15FloatRoundStyleE2ESK_EENS1_15EpilogueDefaultEEEEEvvEEEEvNT_6ParamsE)
        /*028c*/ 	.short	0x0210
        /*028e*/ 	.short	0x0470


	//----- nvinfo : EIATTR_SW_WAR
	.align		4
.L_43:
        /*0290*/ 	.byte	0x04, 0x36
        /*0292*/ 	.short	(.L_45 - .L_44)
.L_44:
        /*0294*/ 	.word	0x00000008
.L_45:


//--------------------- .nv.callgraph             --------------------------
	.section	.nv.callgraph,"",@"SHT_CUDA_CALLGRAPH"
	.align	4
	.sectionentsize	8
	.align		4
        /*0000*/ 	.word	0x00000000
	.align		4
        /*0004*/ 	.word	0xffffffff
	.align		4
        /*0008*/ 	.word	index@(_ZN7cutlass13device_kernelINS_4gemm6kernel13GemmUniversalIN4cute5tupleIJiiiiEEENS1_10collective13CollectiveMmaINS1_34MainloopSm90TmaGmmaWarpSpecializedILi4ENS5_IJNS4_1CILi2EEENSA_ILi1EEESC_EEENS1_35KernelTmaWarpSpecializedCooperativeEEENS5_IJNSA_ILi128EEENSA_ILi256EEENSA_ILi64EEEEEENS_10bfloat16_tENS5_IJlSC_lEEESK_SL_NS4_8TiledMMAINS4_8MMA_AtomIJNS4_4SM904GMMA28MMA_64x256x16_F32BF16BF16_SSILNSP_5MajorE0ELSR_0ELNSP_7ScaleInE1ELSS_1EEEEEENS4_6LayoutISD_NS5_IJSC_NSA_ILi0EEESW_EEEEENS5_IJNS4_10UnderscoreESZ_SZ_EEEEENS4_13SM90_TMA_LOADENS4_14ComposedLayoutINS4_7SwizzleILi3ELi4ELi3EEENS4_18smem_ptr_flag_bitsILi16EEENSV_INS5_IJNSA_ILi8EEESI_EEENS5_IJSI_SC_EEEEEEEvNS4_8identityENS4_23SM90_TMA_LOAD_MULTICASTES1C_vS1D_EENS_8epilogue10collective6detail29Sm90TmaWarpSpecializedAdapterINS1H_15DefaultEpilogueISK_SL_SL_NS1G_6thread17LinearCombinationISK_Li1EffLNS1L_9ScaleType4KindE0ELNS_15FloatRoundStyleE2ESK_EENS1_15EpilogueDefaultEEEEEvvEEEEvNT_6ParamsE)
	.align		4
        /*000c*/ 	.word	index@(__assertfail)
	.align		4
        /*0010*/ 	.word	0x00000000
	.align		4
        /*0014*/ 	.word	0xfffffffe
	.align		4
        /*0018*/ 	.word	0x00000000
	.align		4
        /*001c*/ 	.word	0xfffffffd
	.align		4
        /*0020*/ 	.word	0x00000000
	.align		4
        /*0024*/ 	.word	0xfffffffc


//--------------------- .nv.constant4             --------------------------
	.section	.nv.constant4,"a",@progbits
	.align	8
	.align		8
.nv.constant4:
        /*0000*/ 	.dword	__assertfail
	.align		8
        /*0008*/ 	.dword	__unnamed_1
	.align		8
        /*0010*/ 	.dword	_ZN40_INTERNAL_7895928c_4_k_cu_46266f4b_301664cuda3std3__45__cpo5beginE
	.align		8
        /*0018*/ 	.dword	_ZN40_INTERNAL_7895928c_4_k_cu_46266f4b_301664cuda3std3__45__cpo3endE
	.align		8
        /*0020*/ 	.dword	_ZN40_INTERNAL_7895928c_4_k_cu_46266f4b_301664cuda3std3__45__cpo6cbeginE
	.align		8
        /*0028*/ 	.dword	_ZN40_INTERNAL_7895928c_4_k_cu_46266f4b_301664cuda3std3__45__cpo4cendE
	.align		8
        /*0030*/ 	.dword	_ZN40_INTERNAL_7895928c_4_k_cu_46266f4b_301664cuda3std3__442_GLOBAL__N__7895928c_4_k_cu_46266f4b_301666ignoreE
	.align		8
        /*0038*/ 	.dword	_ZN40_INTERNAL_7895928c_4_k_cu_46266f4b_301664cuda3std3__419piecewise_constructE
	.align		8
        /*0040*/ 	.dword	_ZN40_INTERNAL_7895928c_4_k_cu_46266f4b_301664cuda3std3__48in_placeE
	.align		8
        /*0048*/ 	.dword	_ZN40_INTERNAL_7895928c_4_k_cu_46266f4b_301664cuda3std6ranges3__45__cpo4swapE
	.align		8
        /*0050*/ 	.dword	_ZN40_INTERNAL_7895928c_4_k_cu_46266f4b_301664cuda3std6ranges3__45__cpo9iter_moveE
	.align		8
        /*0058*/ 	.dword	_ZN40_INTERNAL_7895928c_4_k_cu_46266f4b_301664cute7productE
	.align		8
        /*0060*/ 	.dword	_ZN40_INTERNAL_7895928c_4_k_cu_46266f4b_301664cute1_E
	.align		8
        /*0068*/ 	.dword	$str$22
	.align		8
        /*0070*/ 	.dword	$str$23


//--------------------- .text._ZN7cutlass13device_kernelINS_4gemm6kernel13GemmUniversalIN4cute5tupleIJiiiiEEENS1_10collective13CollectiveMmaINS1_34MainloopSm90TmaGmmaWarpSpecializedILi4ENS5_IJNS4_1CILi2EEENSA_ILi1EEESC_EEENS1_35KernelTmaWarpSpecializedCooperativeEEENS5_IJNSA_ILi128EEENSA_ILi256EEENSA_ILi64EEEEEENS_10bfloat16_tENS5_IJlSC_lEEESK_SL_NS4_8TiledMMAINS4_8MMA_AtomIJNS4_4SM904GMMA28MMA_64x256x16_F32BF16BF16_SSILNSP_5MajorE0ELSR_0ELNSP_7ScaleInE1ELSS_1EEEEEENS4_6LayoutISD_NS5_IJSC_NSA_ILi0EEESW_EEEEENS5_IJNS4_10UnderscoreESZ_SZ_EEEEENS4_13SM90_TMA_LOADENS4_14ComposedLayoutINS4_7SwizzleILi3ELi4ELi3EEENS4_18smem_ptr_flag_bitsILi16EEENSV_INS5_IJNSA_ILi8EEESI_EEENS5_IJSI_SC_EEEEEEEvNS4_8identityENS4_23SM90_TMA_LOAD_MULTICASTES1C_vS1D_EENS_8epilogue10collective6detail29Sm90TmaWarpSpecializedAdapterINS1H_15DefaultEpilogueISK_SL_SL_NS1G_6thread17LinearCombinationISK_Li1EffLNS1L_9ScaleType4KindE0ELNS_15FloatRoundStyleE2ESK_EENS1_15EpilogueDefaultEEEEEvvEEEEvNT_6ParamsE --------------------------
	.section	.text._ZN7cutlass13device_kernelINS_4gemm6kernel13GemmUniversalIN4cute5tupleIJiiiiEEENS1_10collective13CollectiveMmaINS1_34MainloopSm90TmaGmmaWarpSpecializedILi4ENS5_IJNS4_1CILi2EEENSA_ILi1EEESC_EEENS1_35KernelTmaWarpSpecializedCooperativeEEENS5_IJNSA_ILi128EEENSA_ILi256EEENSA_ILi64EEEEEENS_10bfloat16_tENS5_IJlSC_lEEESK_SL_NS4_8TiledMMAINS4_8MMA_AtomIJNS4_4SM904GMMA28MMA_64x256x16_F32BF16BF16_SSILNSP_5MajorE0ELSR_0ELNSP_7ScaleInE1ELSS_1EEEEEENS4_6LayoutISD_NS5_IJSC_NSA_ILi0EEESW_EEEEENS5_IJNS4_10UnderscoreESZ_SZ_EEEEENS4_13SM90_TMA_LOADENS4_14ComposedLayoutINS4_7SwizzleILi3ELi4ELi3EEENS4_18smem_ptr_flag_bitsILi16EEENSV_INS5_IJNSA_ILi8EEESI_EEENS5_IJSI_SC_EEEEEEEvNS4_8identityENS4_23SM90_TMA_LOAD_MULTICASTES1C_vS1D_EENS_8epilogue10collective6detail29Sm90TmaWarpSpecializedAdapterINS1H_15DefaultEpilogueISK_SL_SL_NS1G_6thread17LinearCombinationISK_Li1EffLNS1L_9ScaleType4KindE0ELNS_15FloatRoundStyleE2ESK_EENS1_15EpilogueDefaultEEEEEvvEEEEvNT_6ParamsE,"ax",@progbits
	.align	128
.text._ZN7cutlass13device_kernelINS_4gemm6kernel13GemmUniversalIN4cute5tupleIJiiiiEEENS1_10collective13CollectiveMmaINS1_34MainloopSm90TmaGmmaWarpSpecializedILi4ENS5_IJNS4_1CILi2EEENSA_ILi1EEESC_EEENS1_35KernelTmaWarpSpecializedCooperativeEEENS5_IJNSA_ILi128EEENSA_ILi256EEENSA_ILi64EEEEEENS_10bfloat16_tENS5_IJlSC_lEEESK_SL_NS4_8TiledMMAINS4_8MMA_AtomIJNS4_4SM904GMMA28MMA_64x256x16_F32BF16BF16_SSILNSP_5MajorE0ELSR_0ELNSP_7ScaleInE1ELSS_1EEEEEENS4_6LayoutISD_NS5_IJSC_NSA_ILi0EEESW_EEEEENS5_IJNS4_10UnderscoreESZ_SZ_EEEEENS4_13SM90_TMA_LOADENS4_14ComposedLayoutINS4_7SwizzleILi3ELi4ELi3EEENS4_18smem_ptr_flag_bitsILi16EEENSV_INS5_IJNSA_ILi8EEESI_EEENS5_IJSI_SC_EEEEEEEvNS4_8identityENS4_23SM90_TMA_LOAD_MULTICASTES1C_vS1D_EENS_8epilogue10collective6detail29Sm90TmaWarpSpecializedAdapterINS1H_15DefaultEpilogueISK_SL_SL_NS1G_6thread17LinearCombinationISK_Li1EffLNS1L_9ScaleType4KindE0ELNS_15FloatRoundStyleE2ESK_EENS1_15EpilogueDefaultEEEEEvvEEEEvNT_6ParamsE:
        .type           _ZN7cutlass13device_kernelINS_4gemm6kernel13GemmUniversalIN4cute5tupleIJiiiiEEENS1_10collective13CollectiveMmaINS1_34MainloopSm90TmaGmmaWarpSpecializedILi4ENS5_IJNS4_1CILi2EEENSA_ILi1EEESC_EEENS1_35KernelTmaWarpSpecializedCooperativeEEENS5_IJNSA_ILi128EEENSA_ILi256EEENSA_ILi64EEEEEENS_10bfloat16_tENS5_IJlSC_lEEESK_SL_NS4_8TiledMMAINS4_8MMA_AtomIJNS4_4SM904GMMA28MMA_64x256x16_F32BF16BF16_SSILNSP_5MajorE0ELSR_0ELNSP_7ScaleInE1ELSS_1EEEEEENS4_6LayoutISD_NS5_IJSC_NSA_ILi0EEESW_EEEEENS5_IJNS4_10UnderscoreESZ_SZ_EEEEENS4_13SM90_TMA_LOADENS4_14ComposedLayoutINS4_7SwizzleILi3ELi4ELi3EEENS4_18smem_ptr_flag_bitsILi16EEENSV_INS5_IJNSA_ILi8EEESI_EEENS5_IJSI_SC_EEEEEEEvNS4_8identityENS4_23SM90_TMA_LOAD_MULTICASTES1C_vS1D_EENS_8epilogue10collective6detail29Sm90TmaWarpSpecializedAdapterINS1H_15DefaultEpilogueISK_SL_SL_NS1G_6thread17LinearCombinationISK_Li1EffLNS1L_9ScaleType4KindE0ELNS_15FloatRoundStyleE2ESK_EENS1_15EpilogueDefaultEEEEEvvEEEEvNT_6ParamsE,@function
        .size           _ZN7cutlass13device_kernelINS_4gemm6kernel13GemmUniversalIN4cute5tupleIJiiiiEEENS1_10collective13CollectiveMmaINS1_34MainloopSm90TmaGmmaWarpSpecializedILi4ENS5_IJNS4_1CILi2EEENSA_ILi1EEESC_EEENS1_35KernelTmaWarpSpecializedCooperativeEEENS5_IJNSA_ILi128EEENSA_ILi256EEENSA_ILi64EEEEEENS_10bfloat16_tENS5_IJlSC_lEEESK_SL_NS4_8TiledMMAINS4_8MMA_AtomIJNS4_4SM904GMMA28MMA_64x256x16_F32BF16BF16_SSILNSP_5MajorE0ELSR_0ELNSP_7ScaleInE1ELSS_1EEEEEENS4_6LayoutISD_NS5_IJSC_NSA_ILi0EEESW_EEEEENS5_IJNS4_10UnderscoreESZ_SZ_EEEEENS4_13SM90_TMA_LOADENS4_14ComposedLayoutINS4_7SwizzleILi3ELi4ELi3EEENS4_18smem_ptr_flag_bitsILi16EEENSV_INS5_IJNSA_ILi8EEESI_EEENS5_IJSI_SC_EEEEEEEvNS4_8identityENS4_23SM90_TMA_LOAD_MULTICASTES1C_vS1D_EENS_8epilogue10collective6detail29Sm90TmaWarpSpecializedAdapterINS1H_15DefaultEpilogueISK_SL_SL_NS1G_6thread17LinearCombinationISK_Li1EffLNS1L_9ScaleType4KindE0ELNS_15FloatRoundStyleE2ESK_EENS1_15EpilogueDefaultEEEEEvvEEEEvNT_6ParamsE,(.L_x_325 - _ZN7cutlass13device_kernelINS_4gemm6kernel13GemmUniversalIN4cute5tupleIJiiiiEEENS1_10collective13CollectiveMmaINS1_34MainloopSm90TmaGmmaWarpSpecializedILi4ENS5_IJNS4_1CILi2EEENSA_ILi1EEESC_EEENS1_35KernelTmaWarpSpecializedCooperativeEEENS5_IJNSA_ILi128EEENSA_ILi256EEENSA_ILi64EEEEEENS_10bfloat16_tENS5_IJlSC_lEEESK_SL_NS4_8TiledMMAINS4_8MMA_AtomIJNS4_4SM904GMMA28MMA_64x256x16_F32BF16BF16_SSILNSP_5MajorE0ELSR_0ELNSP_7ScaleInE1ELSS_1EEEEEENS4_6LayoutISD_NS5_IJSC_NSA_ILi0EEESW_EEEEENS5_IJNS4_10UnderscoreESZ_SZ_EEEEENS4_13SM90_TMA_LOADENS4_14ComposedLayoutINS4_7SwizzleILi3ELi4ELi3EEENS4_18smem_ptr_flag_bitsILi16EEENSV_INS5_IJNSA_ILi8EEESI_EEENS5_IJSI_SC_EEEEEEEvNS4_8identityENS4_23SM90_TMA_LOAD_MULTICASTES1C_vS1D_EENS_8epilogue10collective6detail29Sm90TmaWarpSpecializedAdapterINS1H_15DefaultEpilogueISK_SL_SL_NS1G_6thread17LinearCombinationISK_Li1EffLNS1L_9ScaleType4KindE0ELNS_15FloatRoundStyleE2ESK_EENS1_15EpilogueDefaultEEEEEvvEEEEvNT_6ParamsE)
        .other          _ZN7cutlass13device_kernelINS_4gemm6kernel13GemmUniversalIN4cute5tupleIJiiiiEEENS1_10collective13CollectiveMmaINS1_34MainloopSm90TmaGmmaWarpSpecializedILi4ENS5_IJNS4_1CILi2EEENSA_ILi1EEESC_EEENS1_35KernelTmaWarpSpecializedCooperativeEEENS5_IJNSA_ILi128EEENSA_ILi256EEENSA_ILi64EEEEEENS_10bfloat16_tENS5_IJlSC_lEEESK_SL_NS4_8TiledMMAINS4_8MMA_AtomIJNS4_4SM904GMMA28MMA_64x256x16_F32BF16BF16_SSILNSP_5MajorE0ELSR_0ELNSP_7ScaleInE1ELSS_1EEEEEENS4_6LayoutISD_NS5_IJSC_NSA_ILi0EEESW_EEEEENS5_IJNS4_10UnderscoreESZ_SZ_EEEEENS4_13SM90_TMA_LOADENS4_14ComposedLayoutINS4_7SwizzleILi3ELi4ELi3EEENS4_18smem_ptr_flag_bitsILi16EEENSV_INS5_IJNSA_ILi8EEESI_EEENS5_IJSI_SC_EEEEEEEvNS4_8identityENS4_23SM90_TMA_LOAD_MULTICASTES1C_vS1D_EENS_8epilogue10collective6detail29Sm90TmaWarpSpecializedAdapterINS1H_15DefaultEpilogueISK_SL_SL_NS1G_6thread17LinearCombinationISK_Li1EffLNS1L_9ScaleType4KindE0ELNS_15FloatRoundStyleE2ESK_EENS1_15EpilogueDefaultEEEEEvvEEEEvNT_6ParamsE,@"STO_CUDA_ENTRY STV_DEFAULT"
_ZN7cutlass13device_kernelINS_4gemm6kernel13GemmUniversalIN4cute5tupleIJiiiiEEENS1_10collective13CollectiveMmaINS1_34MainloopSm90TmaGmmaWarpSpecializedILi4ENS5_IJNS4_1CILi2EEENSA_ILi1EEESC_EEENS1_35KernelTmaWarpSpecializedCooperativeEEENS5_IJNSA_ILi128EEENSA_ILi256EEENSA_ILi64EEEEEENS_10bfloat16_tENS5_IJlSC_lEEESK_SL_NS4_8TiledMMAINS4_8MMA_AtomIJNS4_4SM904GMMA28MMA_64x256x16_F32BF16BF16_SSILNSP_5MajorE0ELSR_0ELNSP_7ScaleInE1ELSS_1EEEEEENS4_6LayoutISD_NS5_IJSC_NSA_ILi0EEESW_EEEEENS5_IJNS4_10UnderscoreESZ_SZ_EEEEENS4_13SM90_TMA_LOADENS4_14ComposedLayoutINS4_7SwizzleILi3ELi4ELi3EEENS4_18smem_ptr_flag_bitsILi16EEENSV_INS5_IJNSA_ILi8EEESI_EEENS5_IJSI_SC_EEEEEEEvNS4_8identityENS4_23SM90_TMA_LOAD_MULTICASTES1C_vS1D_EENS_8epilogue10collective6detail29Sm90TmaWarpSpecializedAdapterINS1H_15DefaultEpilogueISK_SL_SL_NS1G_6thread17LinearCombinationISK_Li1EffLNS1L_9ScaleType4KindE0ELNS_15FloatRoundStyleE2ESK_EENS1_15EpilogueDefaultEEEEEvvEEEEvNT_6ParamsE:
[----:B------:R-:W0:Y:S01]  /*0000*/  LDC R1, c[0x0][0x28] ;  /* 0x00000a00ff017b82 */ /* 0x000e220000000800 */
[----:B------:R-:W1:Y:S01]  /*0010*/  S2R R18, SR_TID.X ;  /* 0x0000000000127919 */ /* 0x000e620000002100 */
[----:B------:R-:W-:Y:S01]  /*0020*/  ELECT P0, URZ, PT ;  /* 0x00000000003f782f */ /* 0x000fe20003800000 */
[----:B------:R-:W-:Y:S01]  /*0030*/  BSSY B0, `(.L_x_0) ;  /* 0x000000f000007945 */ /* 0x000fe20003800000 */
[--C-:B-1----:R-:W-:Y:S02]  /*0040*/  SHF.R.U32.HI R0, RZ, 0x5, R18.reuse ;  /* 0x00000005ff007819 */ /* 0x102fe40000011612 */
[----:B------:R-:W-:-:S03]  /*0050*/  SHF.R.U32.HI R3, RZ, 0x7, R18 ;  /* 0x00000007ff037819 */ /* 0x000fc60000011612 */
[----:B------:R-:W1:Y:S04]  /*0060*/  SHFL.IDX PT, R2, R0, RZ, 0x1f ;  /* 0x00001fff00027589 */ /* 0x000e6800000e0000 */
[----:B------:R2:W3:Y:S01]  /*0070*/  SHFL.IDX PT, R5, R3, RZ, 0x1f ;  /* 0x00001fff03057589 */ /* 0x0004e200000e0000 */
[----:B-1----:R-:W-:-:S13]  /*0080*/  ISETP.NE.OR P0, PT, R2, RZ, !P0 ;  /* 0x000000ff0200720c */ /* 0x002fda0004705670 */
[----:B0-23--:R-:W-:Y:S05]  /*0090*/  @P0 BRA `(.L_x_1) ;  /* 0x0000000000200947 */ /* 0x00dfea0003800000 */
[----:B------:R-:W-:Y:S02]  /*00a0*/  ULDC.64 UR4, c[0x0][0x198] ;  /* 0x0000660000047ab9 */ /* 0x000fe40000000a00 */
[----:B------:R-:W-:Y:S02]  /*00b0*/  UIADD3 UR6, UP0, UR4, 0xf0, URZ ;  /* 0x000000f004067890 */ /* 0x000fe4000ff1e03f */
[----:B------:R-:W-:Y:S02]  /*00c0*/  UIADD3 UR4, UP1, UR4, 0x1f0, URZ ;  /* 0x000001f004047890 */ /* 0x000fe4000ff3e03f */
[----:B------:R-:W-:Y:S02]  /*00d0*/  UIADD3.X UR7, URZ, UR5, URZ, UP0, !UPT ;  /* 0x000000053f077290 */ /* 0x000fe400087fe43f */
[----:B------:R-:W-:-:S07]  /*00e0*/  UIADD3.X UR5, URZ, UR5, URZ, UP1, !UPT ;  /* 0x000000053f057290 */ /* 0x000fce0008ffe43f */
[----:B------:R0:W-:Y:S02]  /*00f0*/  UTMACCTL.PF [UR6] ;  /* 0x00000000060079b9 */ /* 0x0001e40008040000 */
[----:B------:R0:W-:Y:S02]  /*0100*/  UTMACCTL.PF [UR4] ;  /* 0x00000000040079b9 */ /* 0x0001e40008040000 */
[----:B0-----:R-:W-:Y:S01]  /*0110*/  NOP ;  /* 0x0000000000007918 */ /* 0x001fe20000000000 */
.L_x_1:
[----:B------:R-:W-:Y:S05]  /*0120*/  BSYNC B0 ;  /* 0x0000000000007941 */ /* 0x000fea0003800000 */
.L_x_0:
[----:B------:R-:W0:Y:S02]  /*0130*/  SHFL.IDX PT, R3, R0, RZ, 0x1f ;  /* 0x00001fff00037589 */ /* 0x000e2400000e0000 */
[----:B0-----:R-:W-:-:S13]  /*0140*/  ISETP.NE.AND P0, PT, R3, RZ, PT ;  /* 0x000000ff0300720c */ /* 0x001fda0003f05270 */
[----:B------:R-:W-:Y:S05]  /*0150*/  @P0 BRA `(.L_x_2) ;  /* 0x0000000000580947 */ /* 0x000fea0003800000 */
[----:B------:R-:W0:Y:S01]  /*0160*/  S2UR UR8, SR_CgaCtaId ;  /* 0x00000000000879c3 */ /* 0x000e220000008800 */
[----:B------:R-:W-:Y:S01]  /*0170*/  UMOV UR4, 0x400 ;  /* 0x0000040000047882 */ /* 0x000fe20000000000 */
[----:B------:R-:W-:Y:S01]  /*0180*/  UMOV UR5, 0x1 ;  /* 0x0000000100057882 */ /* 0x000fe20000000000 */
[----:B------:R-:W-:Y:S01]  /*0190*/  UMOV UR6, 0x4 ;  /* 0x0000000400067882 */ /* 0x000fe20000000000 */
[----:B------:R-:W-:Y:S01]  /*01a0*/  ELECT P0, URZ, PT ;  /* 0x00000000003f782f */ /* 0x000fe20003800000 */
[----:B------:R-:W-:-:S04]  /*01b0*/  UIADD3 UR6, -UR6, 0x100000, URZ ;  /* 0x0010000006067890 */ /* 0x000fc8000fffe13f */
[----:B------:R-:W-:Y:S02]  /*01c0*/  USHF.L.U32 UR7, UR6, 0xb, URZ ;  /* 0x0000000b06077899 */ /* 0x000fe4000800063f */
[----:B------:R-:W-:Y:S02]  /*01d0*/  USHF.L.U32 UR6, UR6, 0x1, URZ ;  /* 0x0000000106067899 */ /* 0x000fe4000800063f */
[----:B0-----:R-:W-:Y:S02]  /*01e0*/  ULEA UR8, UR8, UR4, 0x18 ;  /* 0x0000000408087291 */ /* 0x001fe4000f8ec03f */
[----:B------:R-:W-:-:S04]  /*01f0*/  UIADD3 UR4, -UR5, 0x100000, URZ ;  /* 0x0010000005047890 */ /* 0x000fc8000fffe13f */
[----:B------:R-:W-:Y:S02]  /*0200*/  USHF.L.U32 UR5, UR4, 0xb, URZ ;  /* 0x0000000b04057899 */ /* 0x000fe4000800063f */
[----:B------:R-:W-:Y:S01]  /*0210*/  USHF.L.U32 UR4, UR4, 0x1, URZ ;  /* 0x0000000104047899 */ /* 0x000fe2000800063f */
[----:B------:R-:W0:Y:S11]  /*0220*/  FENCE.VIEW.ASYNC.S ;  /* 0x00000000000073c6 */ /* 0x000e360000000000 */
[----:B0-----:R0:W1:Y:S01]  /*0230*/  SYNCS.EXCH.64 URZ, [UR8], UR4 ;  /* 0x00000004083f75b2 */ /* 0x0010620008000100 */
[----:B------:R0:W2:Y:S01]  /*0240*/  SYNCS.EXCH.64 URZ, [UR8+0x20], UR6 ;  /* 0x00002006083f75b2 */ /* 0x0000a20008000100 */
[----:B------:R0:W3:Y:S01]  /*0250*/  SYNCS.EXCH.64 URZ, [UR8+0x8], UR4 ;  /* 0x00000804083f75b2 */ /* 0x0000e20008000100 */
[----:B------:R0:W4:Y:S01]  /*0260*/  SYNCS.EXCH.64 URZ, [UR8+0x28], UR6 ;  /* 0x00002806083f75b2 */ /* 0x0001220008000100 */
[----:B------:R0:W0:Y:S01]  /*0270*/  SYNCS.EXCH.64 URZ, [UR8+0x10], UR4 ;  /* 0x00001004083f75b2 */ /* 0x0000220008000100 */
[----:B------:R0:W0:Y:S01]  /*0280*/  SYNCS.EXCH.64 URZ, [UR8+0x30], UR6 ;  /* 0x00003006083f75b2 */ /* 0x0000220008000100 */
[----:B------:R0:W0:Y:S01]  /*0290*/  SYNCS.EXCH.64 URZ, [UR8+0x18], UR4 ;  /* 0x00001804083f75b2 */ /* 0x0000220008000100 */
[----:B------:R0:W0:Y:S01]  /*02a0*/  SYNCS.EXCH.64 URZ, [UR8+0x38], UR6 ;  /* 0x00003806083f75b2 */ /* 0x0000220008000100 */
[----:B------:R-:W-:Y:S01]  /*02b0*/  NOP ;  /* 0x0000000000007918 */ /* 0x000fe20000000000 */
.L_x_2:
[----:B------:R-:W-:Y:S01]  /*02c0*/  SHF.R.S32.HI R7, RZ, 0x1f, R18 ;  /* 0x0000001fff077819 */ /* 0x000fe20000011412 */
[----:B------:R-:W5:Y:S01]  /*02d0*/  SHFL.IDX PT, R0, R0, RZ, 0x1f ;  /* 0x00001fff00007589 */ /* 0x000f6200000e0000 */
[----:B0-----:R-:W0:Y:S01]  /*02e0*/  S2UR UR8, SR_CTAID.X ;  /* 0x00000000000879c3 */ /* 0x001e220000002500 */
[----:B------:R-:W-:Y:S02]  /*02f0*/  ELECT P0, URZ, PT ;  /* 0x00000000003f782f */ /* 0x000fe40003800000 */
[----:B------:R-:W-:Y:S01]  /*0300*/  LEA.HI R7, R7, R18, RZ, 0x7 ;  /* 0x0000001207077211 */ /* 0x000fe200078f38ff */
[----:B------:R-:W1:Y:S01]  /*0310*/  S2R R4, SR_CTAID.Y ;  /* 0x0000000000047919 */ /* 0x000e620000002600 */
[----:B------:R-:W-:Y:S01]  /*0320*/  SHF.R.S32.HI R8, RZ, 0x1f, R3 ;  /* 0x0000001fff087819 */ /* 0x000fe20000011403 */
[----:B------:R-:W-:Y:S01]  /*0330*/  ULDC UR4, c[0x0][0x150] ;  /* 0x0000540000047ab9 */ /* 0x000fe20000000800 */
[----:B------:R-:W-:Y:S01]  /*0340*/  LOP3.LUT R7, R7, 0xffffff80, RZ, 0xc0, !PT ;  /* 0xffffff8007077812 */ /* 0x000fe200078ec0ff */
[----:B------:R-:W-:Y:S01]  /*0350*/  NOP ;  /* 0x0000000000007918 */ /* 0x000fe20000000000 */
[----:B------:R-:W-:Y:S01]  /*0360*/  LEA.HI R8, R8, R3, RZ, 0x2 ;  /* 0x0000000308087211 */ /* 0x000fe200078f10ff */
[----:B------:R-:W2:Y:S01]  /*0370*/  LDC R10, c[0x0][0x144] ;  /* 0x00005100ff0a7b82 */ /* 0x000ea20000000800 */
[----:B------:R-:W-:Y:S01]  /*0380*/  NOP ;  /* 0x0000000000007918 */ /* 0x000fe20000000000 */
[----:B------:R-:W-:Y:S01]  /*0390*/  IMAD.IADD R6, R18, 0x1, -R7 ;  /* 0x0000000112067824 */ /* 0x000fe200078e0a07 */
[----:B------:R-:W-:Y:S01]  /*03a0*/  LOP3.LUT R8, R8, 0x3ffffffc, RZ, 0xc0, !PT ;  /* 0x3ffffffc08087812 */ /* 0x000fe200078ec0ff */
[----:B------:R-:W-:Y:S01]  /*03b0*/  IMAD.MOV.U32 R22, RZ, RZ, 0x1 ;  /* 0x00000001ff167424 */ /* 0x000fe200078e00ff */
[----:B------:R-:W-:-:S02]  /*03c0*/  ISETP.NE.AND P3, PT, R5, RZ, PT ;  /* 0x000000ff0500720c */ /* 0x000fc40003f65270 */
[----:B------:R-:W-:Y:S01]  /*03d0*/  SHF.R.S32.HI R7, RZ, 0x1f, R6 ;  /* 0x0000001fff077819 */ /* 0x000fe20000011406 */
[----:B------:R-:W-:Y:S01]  /*03e0*/  IMAD.IADD R8, R3, 0x1, -R8 ;  /* 0x0000000103087824 */ /* 0x000fe200078e0a08 */
[----:B------:R-:W3:Y:S02]  /*03f0*/  LDC R13, c[0x0][0x140] ;  /* 0x00005000ff0d7b82 */ /* 0x000ee40000000800 */
[----:B------:R-:W-:Y:S02]  /*0400*/  LEA.HI R7, R7, R6, RZ, 0x3 ;  /* 0x0000000607077211 */ /* 0x000fe400078f18ff */
[----:B-----5:R-:W-:Y:S02]  /*0410*/  ISETP.NE.OR P0, PT, R0, RZ, !P0 ;  /* 0x000000ff0000720c */ /* 0x020fe40004705670 */
[--C-:B------:R-:W-:Y:S02]  /*0420*/  SHF.R.S32.HI R0, RZ, 0x3, R7.reuse ;  /* 0x00000003ff007819 */ /* 0x100fe40000011407 */
[----:B------:R-:W-:-:S02]  /*0430*/  SHF.R.S32.HI R7, RZ, 0x1f, R7 ;  /* 0x0000001fff077819 */ /* 0x000fc40000011407 */
[----:B0-----:R-:W-:Y:S02]  /*0440*/  I2FP.F32.U32 R9, UR8 ;  /* 0x0000000800097c45 */ /* 0x001fe40008201000 */
[----:B------:R-:W-:-:S03]  /*0450*/  LEA.HI R7, R7, R0, RZ, 0x2 ;  /* 0x0000000007077211 */ /* 0x000fc600078f10ff */
[----:B------:R-:W-:Y:S01]  /*0460*/  FMUL R9, R9, UR4 ;  /* 0x0000000409097c20 */ /* 0x000fe20008400000 */
[----:B------:R-:W-:Y:S01]  /*0470*/  LOP3.LUT R7, R7, 0xfffffffc, RZ, 0xc0, !PT ;  /* 0xfffffffc07077812 */ /* 0x000fe200078ec0ff */
[----:B------:R-:W-:Y:S01]  /*0480*/  VOTEU.ALL UP0, P0 ;  /* 0x00000000003f7886 */ /* 0x000fe20000000000 */
[----:B-1----:R-:W-:Y:S01]  /*0490*/  I2FP.F32.U32 R3, R4 ;  /* 0x0000000400037245 */ /* 0x002fe20000201000 */
[----:B------:R-:W-:Y:S01]  /*04a0*/  ULDC UR4, c[0x0][0x154] ;  /* 0x0000550000047ab9 */ /* 0x000fe20000000800 */
[----:B------:R-:W-:Y:S01]  /*04b0*/  VOTEU.ALL UP1, P0 ;  /* 0x00000000003f7886 */ /* 0x000fe20000020000 */
[----:B------:R-:W0:Y:S01]  /*04c0*/  F2I.U32.TRUNC.NTZ R9, R9 ;  /* 0x0000000900097305 */ /* 0x000e22000020f000 */
[----:B------:R-:W-:Y:S01]  /*04d0*/  IMAD.IADD R7, R0, 0x1, -R7 ;  /* 0x0000000100077824 */ /* 0x000fe200078e0a07 */
[----:B------:R-:W1:Y:S01]  /*04e0*/  @!UP0 S2UR UR7, SR_CgaCtaId ;  /* 0x00000000000789c3 */ /* 0x000e620000008800 */
[----:B------:R-:W-:Y:S01]  /*04f0*/  FMUL R12, R3, UR4 ;  /* 0x00000004030c7c20 */ /* 0x000fe20008400000 */
[----:B------:R-:W-:Y:S01]  /*0500*/  UMOV UR4, 0x20 ;  /* 0x0000002000047882 */ /* 0x000fe20000000000 */
[----:B------:R-:W-:Y:S01]  /*0510*/  IMAD R8, R8, 0x4, R7 ;  /* 0x0000000408087824 */ /* 0x000fe200078e0207 */
[----:B------:R-:W-:Y:S01]  /*0520*/  @!UP0 UMOV UR6, 0x400 ;  /* 0x0000040000068882 */ /* 0x000fe20000000000 */
[----:B------:R-:W-:-:S04]  /*0530*/  @!UP0 UIADD3 UR4, -UR4, 0x100000, URZ ;  /* 0x0010000004048890 */ /* 0x000fc8000fffe13f */
[----:B------:R-:W-:Y:S02]  /*0540*/  @!UP0 USHF.L.U32 UR5, UR4, 0xb, URZ ;  /* 0x0000000b04058899 */ /* 0x000fe4000800063f */
[----:B------:R-:W-:Y:S01]  /*0550*/  @!UP0 USHF.L.U32 UR4, UR4, 0x1, URZ ;  /* 0x0000000104048899 */ /* 0x000fe2000800063f */
[----:B---3--:R-:W-:Y:S01]  /*0560*/  ISETP.EQ.U32.AND P2, PT, R13, 0x1, PT ;  /* 0x000000010d00780c */ /* 0x008fe20003f42070 */
[----:B------:R-:W3:Y:S01]  /*0570*/  F2I.U32.TRUNC.NTZ R12, R12 ;  /* 0x0000000c000c7305 */ /* 0x000ee2000020f000 */
[----:B------:R-:W-:Y:S01]  /*0580*/  LEA.HI R0, R8, R8, RZ, 0x1 ;  /* 0x0000000808007211 */ /* 0x000fe200078f08ff */
[----:B------:R-:W5:Y:S03]  /*0590*/  LDC R7, c[0x0][0x148] ;  /* 0x00005200ff077b82 */ /* 0x000f660000000800 */
[----:B------:R-:W-:Y:S01]  /*05a0*/  LOP3.LUT R11, R0, 0xfffffffe, RZ, 0xc0, !PT ;  /* 0xfffffffe000b7812 */ /* 0x000fe200078ec0ff */
[----:B0-----:R-:W-:Y:S01]  /*05b0*/  IMAD.MOV R15, RZ, RZ, -R9 ;  /* 0x000000ffff0f7224 */ /* 0x001fe200078e0a09 */
[----:B------:R-:W-:-:S03]  /*05c0*/  SHF.R.S32.HI R9, RZ, 0x1f, R2 ;  /* 0x0000001fff097819 */ /* 0x000fc60000011402 */
[----:B--2---:R-:W-:Y:S01]  /*05d0*/  IMAD R3, R10, R15, UR8 ;  /* 0x000000080a037e24 */ /* 0x004fe2000f8e020f */
[----:B------:R-:W-:Y:S01]  /*05e0*/  LEA.HI R9, R9, R2, RZ, 0x2 ;  /* 0x0000000209097211 */ /* 0x000fe200078f10ff */
[C---:B------:R-:W-:Y:S02]  /*05f0*/  IMAD.IADD R0, R8.reuse, 0x1, -R11 ;  /* 0x0000000108007824 */ /* 0x040fe400078e0a0b */
[----:B------:R-:W-:Y:S01]  /*0600*/  IMAD.SHL.U32 R11, R8, 0x4, RZ ;  /* 0x00000004080b7824 */ /* 0x000fe200078e00ff */
[----:B------:R-:W-:Y:S01]  /*0610*/  LOP3.LUT R9, R9, 0xfffffffc, RZ, 0xc0, !PT ;  /* 0xfffffffc09097812 */ /* 0x000fe200078ec0ff */
[----:B---3--:R-:W-:Y:S01]  /*0620*/  IMAD.MOV R24, RZ, RZ, -R12 ;  /* 0x000000ffff187224 */ /* 0x008fe200078e0a0c */
[----:B------:R-:W-:Y:S01]  /*0630*/  ISETP.NE.AND P4, PT, R0, R3, PT ;  /* 0x000000030000720c */ /* 0x000fe20003f85270 */
[----:B-1----:R-:W-:Y:S01]  /*0640*/  @!UP0 ULEA UR6, UR7, UR6, 0x18 ;  /* 0x0000000607068291 */ /* 0x002fe2000f8ec03f */
[----:B------:R-:W-:Y:S01]  /*0650*/  LOP3.LUT R152, R8, 0xc, R11, 0x78, !PT ;  /* 0x0000000c08987812 */ /* 0x000fe200078e780b */
[----:B------:R-:W-:Y:S01]  /*0660*/  IMAD.IADD R0, R2, 0x1, -R9 ;  /* 0x0000000102007824 */ /* 0x000fe200078e0a09 */
[----:B------:R-:W-:Y:S01]  /*0670*/  VOTEU.ALL UP0, P0 ;  /* 0x00000000003f7886 */ /* 0x000fe20000000000 */
[----:B------:R-:W-:Y:S01]  /*0680*/  LOP3.LUT P0, RZ, R6, 0x7, RZ, 0xc0, !PT ;  /* 0x0000000706ff7812 */ /* 0x000fe2000780c0ff */
[----:B------:R-:W-:-:S02]  /*0690*/  VIADD R6, R5, 0xffffffff ;  /* 0xffffffff05067836 */ /* 0x000fc40000000000 */
[----:B------:R-:W-:Y:S01]  /*06a0*/  ISETP.NE.AND P1, PT, R0, 0x3, PT ;  /* 0x000000030000780c */ /* 0x000fe20003f25270 */
[----:B-----5:R-:W-:Y:S01]  /*06b0*/  IMAD R9, R7, R24, R4 ;  /* 0x0000001807097224 */ /* 0x020fe200078e0204 */
[----:B------:R-:W-:Y:S02]  /*06c0*/  ISETP.LT.U32.AND P0, PT, R152, 0x2, !P0 ;  /* 0x000000029800780c */ /* 0x000fe40004701070 */
[----:B------:R-:W-:Y:S01]  /*06d0*/  ISETP.EQ.OR P1, PT, R0, RZ, !P1 ;  /* 0x000000ff0000720c */ /* 0x000fe20004f22670 */
[----:B------:R-:W0:Y:S02]  /*06e0*/  FENCE.VIEW.ASYNC.S ;  /* 0x00000000000073c6 */ /* 0x000e240000000000 */
[----:B0-----:R0:W1:Y:S01]  /*06f0*/  @!UP0 SYNCS.EXCH.64 URZ, [UR6+0x50], UR4 ;  /* 0x00005004063f85b2 */ /* 0x0010620008000100 */
[----:B------:R-:W-:Y:S02]  /*0700*/  @P4 LEA.HI R2, R152, R152, RZ, 0x1 ;  /* 0x0000009898024211 */ /* 0x000fe400078f08ff */
[----:B------:R-:W-:-:S02]  /*0710*/  ISETP.EQ.AND P1, PT, R5, RZ, P1 ;  /* 0x000000ff0500720c */ /* 0x000fc40000f22270 */
[----:B------:R-:W-:Y:S02]  /*0720*/  @P4 SHF.R.S32.HI R2, RZ, 0x1, R2 ;  /* 0x00000001ff024819 */ /* 0x000fe40000011402 */
[----:B------:R-:W-:Y:S02]  /*0730*/  ISETP.GE.U32.AND P6, PT, R6, 0x2, PT ;  /* 0x000000020600780c */ /* 0x000fe40003fc6070 */
[----:B------:R-:W-:Y:S02]  /*0740*/  @P4 ISETP.NE.AND P5, PT, R2, R9, PT ;  /* 0x000000090200420c */ /* 0x000fe40003fa5270 */
[----:B------:R-:W-:Y:S02]  /*0750*/  SEL R9, RZ, 0x1, !P0 ;  /* 0x00000001ff097807 */ /* 0x000fe40004000000 */
[----:B------:R-:W-:Y:S02]  /*0760*/  @P4 SEL R22, RZ, 0x1, P5 ;  /* 0x00000001ff164807 */ /* 0x000fe40002800000 */
[----:B------:R-:W-:Y:S01]  /*0770*/  SEL R19, RZ, 0x1, !P1 ;  /* 0x00000001ff137807 */ /* 0x000fe20004800000 */
[----:B------:R0:W2:Y:S01]  /*0780*/  @!UP1 SYNCS.EXCH.64 URZ, [UR6+0x58], UR4 ;  /* 0x00005804063f95b2 */ /* 0x0000a20008000100 */
[----:B------:R-:W-:Y:S01]  /*0790*/  LOP3.LUT R22, R22, R9, RZ, 0xc0, !PT ;  /* 0x0000000916167212 */ /* 0x000fe200078ec0ff */
[----:B------:R-:W-:Y:S01]  /*07a0*/  NOP ;  /* 0x0000000000007918 */ /* 0x000fe20000000000 */
[----:B------:R-:W-:Y:S01]  /*07b0*/  SEL R19, R19, 0x2, P6 ;  /* 0x0000000213137807 */ /* 0x000fe20003000000 */
[----:B------:R-:W-:Y:S06]  /*07c0*/  @!P2 BRA `(.L_x_3) ;  /* 0x000000000008a947 */ /* 0x000fec0003800000 */
[----:B-12-4-:R-:W-:Y:S01]  /*07d0*/  UCGABAR_ARV ;  /* 0x00000000000079c7 */ /* 0x016fe20008000000 */
[----:B------:R-:W-:Y:S05]  /*07e0*/  BRA `(.L_x_4) ;  /* 0x0000000000047947 */ /* 0x000fea0003800000 */
.L_x_3:
[----:B-12-4-:R-:W-:Y:S01]  /*07f0*/  NOP ;  /* 0x0000000000007918 */ /* 0x016fe20000000000 */
.L_x_4:
[----:B------:R-:W1:Y:S01]  /*0800*/  LDC R2, c[0x0][0x65c] ;  /* 0x00019700ff027b82 */ /* 0x000e620000000800 */
[----:B------:R-:W-:Y:S02]  /*0810*/  IMAD.U32 R8, RZ, RZ, UR8 ;  /* 0x00000008ff087e24 */ /* 0x000fe4000f8e00ff */
[----:B------:R-:W-:Y:S01]  /*0820*/  IMAD.MOV.U32 R9, RZ, RZ, RZ ;  /* 0x000000ffff097224 */ /* 0x000fe200078e00ff */
[----:B-1----:R-:W-:-:S04]  /*0830*/  ISETP.NE.AND P1, PT, R2, 0x1, PT ;  /* 0x000000010200780c */ /* 0x002fc80003f25270 */
[----:B------:R-:W-:-:S09]  /*0840*/  P2R R5, PR, RZ, 0x2 ;  /* 0x00000002ff057803 */ /* 0x000fd20000000000 */
[----:B------:R-:W1:Y:S01]  /*0850*/  @P1 LDC R17, c[0x0][0x10] ;  /* 0x00000400ff111b82 */ /* 0x000e620000000800 */
[----:B------:R-:W-:Y:S02]  /*0860*/  @P1 IMAD.MOV.U32 R5, RZ, RZ, RZ ;  /* 0x000000ffff051224 */ /* 0x000fe400078e00ff */
[----:B------:R-:W-:-:S05]  /*0870*/  @P1 IMAD.MOV.U32 R13, RZ, RZ, RZ ;  /* 0x000000ffff0d1224 */ /* 0x000fca00078e00ff */
[----:B------:R-:W2:Y:S01]  /*0880*/  @!P1 LDC R11, c[0x0][0xc] ;  /* 0x00000300ff0b9b82 */ /* 0x000ea20000000800 */
[----:B-1----:R-:W-:-:S04]  /*0890*/  @P1 IMAD.WIDE.U32 R16, R17, UR8, R4 ;  /* 0x0000000811101c25 */ /* 0x002fc8000f8e0004 */
[----:B------:R-:W-:Y:S02]  /*08a0*/  @P1 IMAD.IADD R17, R17, 0x1, R13 ;  /* 0x0000000111111824 */ /* 0x000fe400078e020d */
[----:B--2---:R-:W-:-:S04]  /*08b0*/  @!P1 IMAD.WIDE.U32 R8, R4, R11, R8 ;  /* 0x0000000b04089225 */ /* 0x004fc800078e0008 */
[----:B------:R-:W-:Y:S02]  /*08c0*/  @!P1 IMAD.MOV.U32 R16, RZ, RZ, R8 ;  /* 0x000000ffff109224 */ /* 0x000fe400078e0008 */
[----:B------:R-:W-:Y:S01]  /*08d0*/  @!P1 IMAD.MOV.U32 R17, RZ, RZ, R9 ;  /* 0x000000ffff119224 */ /* 0x000fe200078e0009 */
[----:B------:R-:W-:Y:S06]  /*08e0*/  @!P2 BRA `(.L_x_5) ;  /* 0x00000000000ca947 */ /* 0x000fec0003800000 */
[----:B------:R-:W-:Y:S01]  /*08f0*/  UCGABAR_WAIT ;  /* 0x0000000000007dc7 */ /* 0x000fe20008000000 */
[----:B------:R-:W-:Y:S01]  /*0900*/  CCTL.IVALL ;  /* 0x00000000ff00798f */ /* 0x000fe20002000000 */
[----:B------:R-:W-:Y:S05]  /*0910*/  BRA `(.L_x_6) ;  /* 0x0000000000047947 */ /* 0x000fea0003800000 */
.L_x_5:
[----:B------:R-:W-:Y:S06]  /*0920*/  BAR.SYNC.DEFER_BLOCKING 0x0 ;  /* 0x0000000000007b1d */ /* 0x000fec0000010000 */
.L_x_6:
[----:B------:R-:W-:Y:S05]  /*0930*/  @!P3 BRA `(.L_x_7) ;  /* 0x000000980064b947 */ /* 0x000fea0003800000 */
[----:B------:R-:W-:-:S13]  /*0940*/  ISETP.GT.U32.AND P0, PT, R6, 0x1, PT ;  /* 0x000000010600780c */ /* 0x000fda0003f04070 */
[----:B0-----:R-:W-:Y:S05]  /*0950*/  @P0 EXIT ;  /* 0x000000000000094d */ /* 0x001fea0003800000 */
[----:B------:R-:W-:Y:S01]  /*0960*/  ULDC.64 UR4, c[0x0][0x650] ;  /* 0x0001940000047ab9 */ /* 0x000fe20000000a00 */
[----:B------:R-:W-:Y:S01]  /*0970*/  PRMT R0, RZ, 0x7610, R0 ;  /* 0x00007610ff007816 */ /* 0x000fe20000000000 */
[----:B------:R-:W-:Y:S01]  /*0980*/  IMAD.MOV.U32 R154, RZ, RZ, -0x1 ;  /* 0xffffffffff9a7424 */ /* 0x000fe200078e00ff */
[----:B------:R-:W-:Y:S01]  /*0990*/  ISETP.GE.U32.AND P0, PT, R16, UR4, PT ;  /* 0x0000000410007c0c */ /* 0x000fe2000bf06070 */
[----:B------:R-:W-:Y:S02]  /*09a0*/  IMAD.MOV.U32 R153, RZ, RZ, -0x1 ;  /* 0xffffffffff997424 */ /* 0x000fe400078e00ff */
[----:B------:R-:W-:Y:S01]  /*09b0*/  IMAD.MOV.U32 R23, RZ, RZ, -0x1 ;  /* 0xffffffffff177424 */ /* 0x000fe200078e00ff */
[----:B------:R-:W-:-:S13]  /*09c0*/  ISETP.GE.U32.AND.EX P0, PT, R17, UR5, PT, P0 ;  /* 0x0000000511007c0c */ /* 0x000fda000bf06100 */
[----:B------:R-:W-:Y:S05]  /*09d0*/  @P0 BRA `(.L_x_8) ;  /* 0x00000004002c0947 */ /* 0x000fea0003800000 */
[----:B------:R-:W0:Y:S01]  /*09e0*/  LDC.64 R20, c[0x0][0x628] ;  /* 0x00018a00ff147b82 */ /* 0x000e220000000a00 */
[----:B------:R-:W-:Y:S02]  /*09f0*/  IMAD.MOV.U32 R8, RZ, RZ, R16 ;  /* 0x000000ffff087224 */ /* 0x000fe400078e0010 */
[----:B------:R-:W-:-:S05]  /*0a00*/  IMAD.MOV.U32 R9, RZ, RZ, R17 ;  /* 0x000000ffff097224 */ /* 0x000fca00078e0011 */
[----:B------:R-:W1:Y:S08]  /*0a10*/  LDC R0, c[0x0][0x630] ;  /* 0x00018c00ff007b82 */ /* 0x000e700000000800 */
[----:B------:R-:W2:Y:S01]  /*0a20*/  LDC.64 R26, c[0x0][0x620] ;  /* 0x00018800ff1a7b82 */ /* 0x000ea20000000a00 */
[----:B0-----:R-:W-:-:S04]  /*0a30*/  ISETP.NE.U32.AND P0, PT, R20, RZ, PT ;  /* 0x000000ff1400720c */ /* 0x001fc80003f05070 */
[----:B------:R-:W-:-:S13]  /*0a40*/  ISETP.NE.AND.EX P0, PT, R21, RZ, PT, P0 ;  /* 0x000000ff1500720c */ /* 0x000fda0003f05300 */
[----:B-12---:R-:W-:Y:S05]  /*0a50*/  @!P0 BRA `(.L_x_9) ;  /* 0x0000000000288947 */ /* 0x006fea0003800000 */
[----:B------:R-:W0:Y:S02]  /*0a60*/  LDC R13, c[0x0][0x634] ;  /* 0x00018d00ff0d7b82 */ /* 0x000e240000000800 */
[----:B0-----:R-:W-:-:S05]  /*0a70*/  IADD3 R13, P0, R16, R13, RZ ;  /* 0x0000000d100d7210 */ /* 0x001fca0007f1e0ff */
[----:B------:R-:W-:-:S04]  /*0a80*/  IMAD.X R15, RZ, RZ, R17, P0 ;  /* 0x000000ffff0f7224 */ /* 0x000fc800000e0611 */
[----:B------:R-:W-:-:S04]  /*0a90*/  IMAD.WIDE.U32 R8, R15, R20, RZ ;  /* 0x000000140f087225 */ /* 0x000fc800078e00ff */
[----:B------:R-:W-:-:S04]  /*0aa0*/  IMAD.WIDE.U32 R10, P0, R13, R21, R8 ;  /* 0x000000150d0a7225 */ /* 0x000fc80007800008 */
[----:B------:R-:W-:-:S04]  /*0ab0*/  IMAD.WIDE.U32 R8, R13, R20, RZ ;  /* 0x000000140d087225 */ /* 0x000fc800078e00ff */
[----:B------:R-:W-:Y:S01]  /*0ac0*/  IMAD.X R13, RZ, RZ, RZ, P0 ;  /* 0x000000ffff0d7224 */ /* 0x000fe200000e06ff */
[----:B------:R-:W-:Y:S01]  /*0ad0*/  IADD3 RZ, P0, R9, R10, RZ ;  /* 0x0000000a09ff7210 */ /* 0x000fe20007f1e0ff */
[----:B------:R-:W-:-:S04]  /*0ae0*/  IMAD.MOV.U32 R12, RZ, RZ, R11 ;  /* 0x000000ffff0c7224 */ /* 0x000fc800078e000b */
[----:B------:R-:W-:-:S08]  /*0af0*/  IMAD.WIDE.U32.X R8, R15, R21, R12, P0 ;  /* 0x000000150f087225 */ /* 0x000fd000000e040c */
.L_x_9:
[----:B------:R-:W0:Y:S01]  /*0b00*/  LDC.64 R20, c[0x0][0x640] ;  /* 0x00019000ff147b82 */ /* 0x000e220000000a00 */
[--C-:B------:R-:W-:Y:S01]  /*0b10*/  SHF.R.U64 R28, R8, R0, R9.reuse ;  /* 0x00000000081c7219 */ /* 0x100fe20000001209 */
[----:B------:R-:W-:Y:S01]  /*0b20*/  IMAD R30, R7, R24, R4 ;  /* 0x00000018071e7224 */ /* 0x000fe200078e0204 */
[----:B------:R-:W-:Y:S01]  /*0b30*/  SHF.R.U32.HI R0, RZ, R0, R9 ;  /* 0x00000000ff007219 */ /* 0x000fe20000011609 */
[----:B------:R-:W-:Y:S01]  /*0b40*/  IMAD.MOV.U32 R23, RZ, RZ, 0x1 ;  /* 0x00000001ff177424 */ /* 0x000fe200078e00ff */
[----:B------:R-:W-:-:S03]  /*0b50*/  IADD3 R5, P0, RZ, -R28, RZ ;  /* 0x8000001cff057210 */ /* 0x000fc60007f1e0ff */
[----:B------:R-:W1:Y:S02]  /*0b60*/  LDC R6, c[0x0][0x618] ;  /* 0x00018600ff067b82 */ /* 0x000e640000000800 */
[----:B------:R-:W-:-:S04]  /*0b70*/  IMAD.X R9, RZ, RZ, ~R0, P0 ;  /* 0x000000ffff097224 */ /* 0x000fc800000e0e00 */
[-C--:B------:R-:W-:Y:S02]  /*0b80*/  IMAD R0, R9, R26.reuse, RZ ;  /* 0x0000001a09007224 */ /* 0x080fe400078e02ff */
[----:B------:R-:W2:Y:S01]  /*0b90*/  LDC R11, c[0x0][0x608] ;  /* 0x00018200ff0b7b82 */ /* 0x000ea20000000800 */
[----:B------:R-:W-:-:S04]  /*0ba0*/  IMAD.WIDE.U32 R8, R5, R26, R16 ;  /* 0x0000001a05087225 */ /* 0x000fc800078e0010 */
[----:B------:R-:W-:-:S03]  /*0bb0*/  IMAD R5, R5, R27, R0 ;  /* 0x0000001b05057224 */ /* 0x000fc600078e0200 */
[----:B------:R-:W3:Y:S01]  /*0bc0*/  LDC R12, c[0x0][0x658] ;  /* 0x00019600ff0c7b82 */ /* 0x000ee20000000800 */
[----:B0-----:R-:W-:Y:S01]  /*0bd0*/  ISETP.NE.U32.AND P0, PT, R20, RZ, PT ;  /* 0x000000ff1400720c */ /* 0x001fe20003f05070 */
[----:B------:R-:W-:Y:S02]  /*0be0*/  IMAD.IADD R5, R9, 0x1, R5 ;  /* 0x0000000109057824 */ /* 0x000fe400078e0205 */
[----:B------:R-:W-:Y:S01]  /*0bf0*/  IMAD.MOV.U32 R9, RZ, RZ, -0x1 ;  /* 0xffffffffff097424 */ /* 0x000fe200078e00ff */
[----:B------:R-:W-:-:S03]  /*0c00*/  ISETP.NE.AND.EX P0, PT, R21, RZ, PT, P0 ;  /* 0x000000ff1500720c */ /* 0x000fc60003f05300 */
[----:B------:R-:W0:Y:S01]  /*0c10*/  LDC R15, c[0x0][0x600] ;  /* 0x00018000ff0f7b82 */ /* 0x000e220000000800 */
[-CC-:B-1----:R-:W-:Y:S02]  /*0c20*/  SHF.R.U64 R13, R8, R6.reuse, R5.reuse ;  /* 0x00000006080d7219 */ /* 0x182fe40000001205 */
[----:B------:R-:W-:-:S05]  /*0c30*/  SHF.R.U32.HI R0, RZ, R6, R5 ;  /* 0x00000006ff007219 */ /* 0x000fca0000011605 */
[----:B------:R-:W1:Y:S01]  /*0c40*/  LDC R14, c[0x0][0x648] ;  /* 0x00019200ff0e7b82 */ /* 0x000e620000000800 */
[-CC-:B--2---:R-:W-:Y:S02]  /*0c50*/  SHF.R.U64 R27, R13, R11.reuse, R0.reuse ;  /* 0x0000000b0d1b7219 */ /* 0x184fe40000001200 */
[----:B------:R-:W-:-:S05]  /*0c60*/  SHF.R.U32.HI R5, RZ, R11, R0 ;  /* 0x0000000bff057219 */ /* 0x000fca0000011600 */
[----:B------:R-:W2:Y:S01]  /*0c70*/  LDC R26, c[0x0][0x638] ;  /* 0x00018e00ff1a7b82 */ /* 0x000ea20000000800 */
[-CC-:B---3--:R-:W-:Y:S02]  /*0c80*/  SHF.R.U64 R24, R27, R12.reuse, R5.reuse ;  /* 0x0000000c1b187219 */ /* 0x188fe40000001205 */
[-C--:B------:R-:W-:Y:S02]  /*0c90*/  SHF.L.U32 R0, R9, R12.reuse, RZ ;  /* 0x0000000c09007219 */ /* 0x080fe400000006ff */
[----:B------:R-:W-:Y:S01]  /*0ca0*/  SHF.R.U32.HI R5, RZ, R12, R5 ;  /* 0x0000000cff057219 */ /* 0x000fe20000011605 */
[----:B------:R-:W-:Y:S01]  /*0cb0*/  IMAD.MOV.U32 R4, RZ, RZ, R24 ;  /* 0x000000ffff047224 */ /* 0x000fe200078e0018 */
[----:B------:R-:W-:Y:S01]  /*0cc0*/  LOP3.LUT R10, RZ, R0, RZ, 0x33, !PT ;  /* 0x00000000ff0a7212 */ /* 0x000fe200078e33ff */
[----:B------:R-:W3:Y:S01]  /*0cd0*/  LDC R25, c[0x0][0x610] ;  /* 0x00018400ff197b82 */ /* 0x000ee20000000800 */
[----:B------:R-:W-:Y:S05]  /*0ce0*/  @!P0 BRA `(.L_x_10) ;  /* 0x0000000000288947 */ /* 0x000fea0003800000 */
[----:B------:R-:W4:Y:S02]  /*0cf0*/  LDC R9, c[0x0][0x64c] ;  /* 0x00019300ff097b82 */ /* 0x000f240000000800 */
[----:B----4-:R-:W-:-:S05]  /*0d00*/  IADD3 R9, P0, R24, R9, RZ ;  /* 0x0000000918097210 */ /* 0x010fca0007f1e0ff */
        /* <DEDUP_REMOVED lines=8> */
.L_x_10:
[----:B-1----:R-:W-:Y:S01]  /*0d90*/  SHF.R.U64 R4, R4, R14, R5 ;  /* 0x0000000e04047219 */ /* 0x002fe20000001205 */
[----:B0-----:R-:W-:Y:S01]  /*0da0*/  VIADD R6, R15, 0xffffffff ;  /* 0xffffffff0f067836 */ /* 0x001fe20000000000 */
[----:B------:R-:W-:Y:S01]  /*0db0*/  SHF.L.U32 R0, R23, R12, RZ ;  /* 0x0000000c17007219 */ /* 0x000fe200000006ff */
[----:B------:R-:W-:Y:S01]  /*0dc0*/  IMAD.MOV.U32 R23, RZ, RZ, R28 ;  /* 0x000000ffff177224 */ /* 0x000fe200078e001c */
[----:B------:R-:W-:Y:S01]  /*0dd0*/  LOP3.LUT R5, R27, R10, RZ, 0xc0, !PT ;  /* 0x0000000a1b057212 */ /* 0x000fe200078ec0ff */
[----:B------:R-:W-:Y:S01]  /*0de0*/  IMAD.MOV R7, RZ, RZ, -R4 ;  /* 0x000000ffff077224 */ /* 0x000fe200078e0a04 */
[----:B------:R-:W-:Y:S02]  /*0df0*/  SEL R3, R3, R30, !P1 ;  /* 0x0000001e03037207 */ /* 0x000fe40004800000 */
[----:B------:R-:W-:Y:S01]  /*0e00*/  LOP3.LUT R6, R13, R6, RZ, 0xc0, !PT ;  /* 0x000000060d067212 */ /* 0x000fe200078ec0ff */
[----:B------:R-:W-:Y:S02]  /*0e10*/  IMAD R4, R0, R4, R5 ;  /* 0x0000000400047224 */ /* 0x000fe400078e0205 */
[----:B--2---:R-:W-:-:S02]  /*0e20*/  IMAD R0, R7, R26, R24 ;  /* 0x0000001a07007224 */ /* 0x004fc400078e0218 */
[----:B---3--:R-:W-:Y:S02]  /*0e30*/  IMAD R3, R4, R25, R3 ;  /* 0x0000001904037224 */ /* 0x008fe400078e0203 */
[----:B------:R-:W-:Y:S02]  /*0e40*/  IMAD R154, R0, R15, R6 ;  /* 0x0000000f009a7224 */ /* 0x000fe400078e0206 */
[----:B------:R-:W-:-:S03]  /*0e50*/  IMAD.MOV.U32 R4, RZ, RZ, 0x1 ;  /* 0x00000001ff047424 */ /* 0x000fc600078e00ff */
[----:B------:R-:W-:Y:S02]  /*0e60*/  SEL R153, R154, R3, !P1 ;  /* 0x000000039a997207 */ /* 0x000fe40004800000 */
[----:B------:R-:W-:Y:S02]  /*0e70*/  PRMT R0, R4, 0x7610, R0 ;  /* 0x0000761004007816 */ /* 0x000fe40000000000 */
[----:B------:R-:W-:-:S07]  /*0e80*/  SEL R154, R3, R154, !P1 ;  /* 0x0000009a039a7207 */ /* 0x000fce0004800000 */
.L_x_8:
[----:B------:R-:W-:-:S08]  /*0e90*/  NOP ;  /* 0x0000000000007918 */ /* 0x000fd00000000000 */
[----:B------:R-:W0:Y:S02]  /*0ea0*/  USETMAXREG.TRY_ALLOC.CTAPOOL UP0, 0xe8 ;  /* 0x000000e8000079c8 */ /* 0x000e240008000600 */
[----:B0-----:R-:W-:-:S13]  /*0eb0*/  PLOP3.LUT P0, PT, PT, PT, UP0, 0x80, 0x0 ;  /* 0x000000000000781c */ /* 0x001fda0003f0f008 */
[----:B------:R-:W-:Y:S05]  /*0ec0*/  @!P0 BRA `(.L_x_8) ;  /* 0xfffffffc00f08947 */ /* 0x000fea000383ffff */
[----:B------:R-:W-:Y:S01]  /*0ed0*/  ULDC.64 UR4, c[0x0][0x598] ;  /* 0x0001660000047ab9 */ /* 0x000fe20000000a00 */
[----:B------:R-:W-:Y:S01]  /*0ee0*/  ULDC.64 UR36, c[0x0][0x208] ;  /* 0x0000820000247ab9 */ /* 0x000fe20000000a00 */
[----:B------:R-:W-:-:S04]  /*0ef0*/  ISETP.NE.U32.AND P0, PT, RZ, UR4, PT ;  /* 0x00000004ff007c0c */ /* 0x000fc8000bf05070 */
[----:B------:R-:W-:-:S13]  /*0f00*/  ISETP.NE.AND.EX P0, PT, RZ, UR5, PT, P0 ;  /* 0x00000005ff007c0c */ /* 0x000fda000bf05300 */
[----:B------:R-:W-:Y:S05]  /*0f10*/  @!P0 BRA `(.L_x_11) ;  /* 0x00000000001c8947 */ /* 0x000fea0003800000 */
[----:B------:R-:W0:Y:S02]  /*0f20*/  LDC.64 R4, c[0x0][0x598] ;  /* 0x00016600ff047b82 */ /* 0x000e240000000a00 */
[----:B0-----:R-:W2:Y:S02]  /*0f30*/  LDG.E.64 R4, desc[UR36][R4.64] ;  /* 0x0000002404047981 */ /* 0x001ea4000c1e1b00 */
[----:B--2---:R-:W-:-:S04]  /*0f40*/  ISETP.NE.U32.AND P0, PT, R4, RZ, PT ;  /* 0x000000ff0400720c */ /* 0x004fc80003f05070 */
[----:B------:R-:W-:-:S13]  /*0f50*/  ISETP.NE.AND.EX P0, PT, R5, RZ, PT, P0 ;  /* 0x000000ff0500720c */ /* 0x000fda0003f05300 */
[----:B------:R-:W-:Y:S05]  /*0f60*/  @!P0 BRA `(.L_x_11) ;  /* 0x0000000000088947 */ /* 0x000fea0003800000 */
[----:B------:R0:W5:Y:S01]  /*0f70*/  LD.E R155, desc[UR36][R4.64] ;  /* 0x00000024049b7980 */ /* 0x000162000c101900 */
[----:B------:R-:W-:Y:S05]  /*0f80*/  BRA `(.L_x_12) ;  /* 0x0000000000247947 */ /* 0x000fea0003800000 */
.L_x_11:
[----:B------:R-:W-:Y:S02]  /*0f90*/  ULDC.64 UR4, c[0x0][0x588] ;  /* 0x0001620000047ab9 */ /* 0x000fe40000000a00 */
[----:B------:R-:W-:-:S04]  /*0fa0*/  ISETP.NE.U32.AND P0, PT, RZ, UR4, PT ;  /* 0x00000004ff007c0c */ /* 0x000fc8000bf05070 */
[----:B------:R-:W-:-:S13]  /*0fb0*/  ISETP.NE.AND.EX P0, PT, RZ, UR5, PT, P0 ;  /* 0x00000005ff007c0c */ /* 0x000fda000bf05300 */
[----:B------:R-:W-:Y:S05]  /*0fc0*/  @!P0 BRA `(.L_x_13) ;  /* 0x00000000000c8947 */ /* 0x000fea0003800000 */
[----:B------:R-:W0:Y:S02]  /*0fd0*/  LDC.64 R4, c[0x0][0x588] ;  /* 0x00016200ff047b82 */ /* 0x000e240000000a00 */
[----:B0-----:R1:W5:Y:S01]  /*0fe0*/  LDG.E R155, desc[UR36][R4.64] ;  /* 0x00000024049b7981 */ /* 0x001362000c1e1900 */
[----:B------:R-:W-:Y:S05]  /*0ff0*/  BRA `(.L_x_12) ;  /* 0x0000000000087947 */ /* 0x000fea0003800000 */
.L_x_13:
[----:B------:R-:W-:Y:S02]  /*1000*/  ULDC UR4, c[0x0][0x580] ;  /* 0x0001600000047ab9 */ /* 0x000fe40000000800 */
[----:B------:R-:W-:-:S07]  /*1010*/  IMAD.U32 R155, RZ, RZ, UR4 ;  /* 0x00000004ff9b7e24 */ /* 0x000fce000f8e00ff */
.L_x_12:
[----:B------:R-:W-:Y:S02]  /*1020*/  ULDC.64 UR4, c[0x0][0x5a0] ;  /* 0x0001680000047ab9 */ /* 0x000fe40000000a00 */
[----:B------:R-:W-:-:S04]  /*1030*/  ISETP.NE.U32.AND P0, PT, RZ, UR4, PT ;  /* 0x00000004ff007c0c */ /* 0x000fc8000bf05070 */
[----:B------:R-:W-:-:S13]  /*1040*/  ISETP.NE.AND.EX P0, PT, RZ, UR5, PT, P0 ;  /* 0x00000005ff007c0c */ /* 0x000fda000bf05300 */
[----:B------:R-:W-:Y:S05]  /*1050*/  @!P0 BRA `(.L_x_14) ;  /* 0x00000000001c8947 */ /* 0x000fea0003800000 */
[----:B01----:R-:W0:Y:S02]  /*1060*/  LDC.64 R4, c[0x0][0x5a0] ;  /* 0x00016800ff047b82 */ /* 0x003e240000000a00 */
[----:B0-----:R-:W2:Y:S02]  /*1070*/  LDG.E.64 R4, desc[UR36][R4.64] ;  /* 0x0000002404047981 */ /* 0x001ea4000c1e1b00 */
[----:B--2---:R-:W-:-:S04]  /*1080*/  ISETP.NE.U32.AND P0, PT, R4, RZ, PT ;  /* 0x000000ff0400720c */ /* 0x004fc80003f05070 */
[----:B------:R-:W-:-:S13]  /*1090*/  ISETP.NE.AND.EX P0, PT, R5, RZ, PT, P0 ;  /* 0x000000ff0500720c */ /* 0x000fda0003f05300 */
[----:B------:R-:W-:Y:S05]  /*10a0*/  @!P0 BRA `(.L_x_14) ;  /* 0x0000000000088947 */ /* 0x000fea0003800000 */
[----:B------:R0:W5:Y:S01]  /*10b0*/  LD.E R156, desc[UR36][R4.64] ;  /* 0x00000024049c7980 */ /* 0x000162000c101900 */
[----:B------:R-:W-:Y:S05]  /*10c0*/  BRA `(.L_x_15) ;  /* 0x0000000000247947 */ /* 0x000fea0003800000 */
.L_x_14:
[----:B------:R-:W-:Y:S02]  /*10d0*/  ULDC.64 UR4, c[0x0][0x590] ;  /* 0x0001640000047ab9 */ /* 0x000fe40000000a00 */
[----:B------:R-:W-:-:S04]  /*10e0*/  ISETP.NE.U32.AND P0, PT, RZ, UR4, PT ;  /* 0x00000004ff007c0c */ /* 0x000fc8000bf05070 */
[----:B------:R-:W-:-:S13]  /*10f0*/  ISETP.NE.AND.EX P0, PT, RZ, UR5, PT, P0 ;  /* 0x00000005ff007c0c */ /* 0x000fda000bf05300 */
[----:B------:R-:W-:Y:S05]  /*1100*/  @!P0 BRA `(.L_x_16) ;  /* 0x00000000000c8947 */ /* 0x000fea0003800000 */
[----:B------:R-:W2:Y:S02]  /*1110*/  LDC.64 R156, c[0x0][0x590] ;  /* 0x00016400ff9c7b82 */ /* 0x000ea40000000a00 */
[----:B--2---:R2:W5:Y:S01]  /*1120*/  LDG.E R156, desc[UR36][R156.64] ;  /* 0x000000249c9c7981 */ /* 0x004562000c1e1900 */
[----:B------:R-:W-:Y:S05]  /*1130*/  BRA `(.L_x_15) ;  /* 0x0000000000087947 */ /* 0x000fea0003800000 */
.L_x_16:
[----:B------:R-:W-:Y:S02]  /*1140*/  ULDC UR4, c[0x0][0x584] ;  /* 0x0001610000047ab9 */ /* 0x000fe40000000800 */
[----:B------:R-:W-:-:S07]  /*1150*/  IMAD.U32 R156, RZ, RZ, UR4 ;  /* 0x00000004ff9c7e24 */ /* 0x000fce000f8e00ff */
.L_x_15:
[----:B------:R-:W-:-:S13]  /*1160*/  LOP3.LUT P0, RZ, R0, 0xff, RZ, 0xc0, !PT ;  /* 0x000000ff00ff7812 */ /* 0x000fda000780c0ff */
[----:B------:R-:W-:Y:S05]  /*1170*/  @!P0 EXIT ;  /* 0x000000000000894d */ /* 0x000fea0003800000 */
[----:B------:R-:W-:Y:S01]  /*1180*/  ULDC UR4, c[0x0][0x28c] ;  /* 0x0000a30000047ab9 */ /* 0x000fe20000000800 */
[----:B--2---:R-:W-:Y:S01]  /*1190*/  LOP3.LUT R157, R19, 0x1, RZ, 0xfc, !PT ;  /* 0x00000001139d7812 */ /* 0x004fe200078efcff */
[----:B------:R-:W-:Y:S01]  /*11a0*/  UIADD3 UR4, UR4, 0x3f, URZ ;  /* 0x0000003f04047890 */ /* 0x000fe2000fffe03f */
[----:B------:R-:W-:Y:S01]  /*11b0*/  UMOV UR38, URZ ;  /* 0x0000003f00267c82 */ /* 0x000fe20008000000 */
[----:B------:R-:W-:Y:S02]  /*11c0*/  UMOV UR39, URZ ;  /* 0x0000003f00277c82 */ /* 0x000fe40008000000 */
[----:B------:R-:W-:-:S04]  /*11d0*/  USHF.R.S32.HI UR5, URZ, 0x1f, UR4 ;  /* 0x0000001f3f057899 */ /* 0x000fc80008011404 */
[----:B------:R-:W-:-:S04]  /*11e0*/  ULEA.HI UR5, UR5, UR4, URZ, 0x6 ;  /* 0x0000000405057291 */ /* 0x000fc8000f8f303f */
[----:B------:R-:W-:-:S12]  /*11f0*/  USHF.R.S32.HI UR40, URZ, 0x6, UR5 ;  /* 0x000000063f287899 */ /* 0x000fd80008011405 */
.L_x_290:
[----:B------:R-:W-:Y:S01]  /*1200*/  LOP3.LUT R0, R18, 0x80, RZ, 0xc0, !PT ;  /* 0x0000008012007812 */ /* 0x000fe200078ec0ff */
[----:B--2---:R-:W2:Y:S01]  /*1210*/  S2UR UR7, SR_CgaCtaId ;  /* 0x00000000000779c3 */ /* 0x004ea20000008800 */
[----:B------:R-:W-:Y:S02]  /*1220*/  UMOV UR6, 0x400 ;  /* 0x0000040000067882 */ /* 0x000fe40000000000 */
[----:B------:R-:W-:-:S06]  /*1230*/  SHF.R.U32.HI R0, RZ, 0x7, R0 ;  /* 0x00000007ff007819 */ /* 0x000fcc0000011600 */
[----:B---3--:R-:W3:Y:S01]  /*1240*/  SHFL.IDX PT, R0, R0, RZ, 0x1f ;  /* 0x00001fff00007589 */ /* 0x008ee200000e0000 */
[----:B--2---:R-:W-:Y:S01]  /*1250*/  ULEA UR6, UR7, UR6, 0x18 ;  /* 0x0000000607067291 */ /* 0x004fe2000f8ec03f */
[----:B---3--:R-:W-:-:S13]  /*1260*/  R2UR UR4, R0 ;  /* 0x00000000000472ca */ /* 0x008fda00000e0000 */
[----:B------:R-:W-:-:S04]  /*1270*/  ULEA.HI UR5, UR4, UR4, URZ, 0x1 ;  /* 0x0000000404057291 */ /* 0x000fc8000f8f083f */
[----:B------:R-:W-:-:S04]  /*1280*/  ULOP3.LUT UR5, UR5, 0x7fffe, URZ, 0xc0, !UPT ;  /* 0x0007fffe05057892 */ /* 0x000fc8000f8ec03f */
[----:B------:R-:W-:-:S03]  /*1290*/  UIADD3 UR5, UR4, -UR5, URZ ;  /* 0x8000000504057290 */ /* 0x000fc6000fffe03f */
[----:B------:R-:W-:Y:S01]  /*12a0*/  ULDC UR4, c[0x0][0x28c] ;  /* 0x0000a30000047ab9 */ /* 0x000fe20000000800 */
[----:B------:R-:W-:Y:S01]  /*12b0*/  ULEA UR5, UR5, UR6, 0xd ;  /* 0x0000000605057291 */ /* 0x000fe2000f8e683f */
[----:B------:R-:W-:-:S03]  /*12c0*/  ISETP.LT.AND P0, PT, RZ, UR4, PT ;  /* 0x00000004ff007c0c */ /* 0x000fc6000bf01270 */
[----:B------:R-:W-:-:S04]  /*12d0*/  UIADD3 UR5, UR5, 0x100, URZ ;  /* 0x0000010005057890 */ /* 0x000fc8000fffe03f */
[----:B------:R-:W-:-:S04]  /*12e0*/  USHF.R.U32.HI UR5, URZ, 0x4, UR5 ;  /* 0x000000043f057899 */ /* 0x000fc80008011605 */
[----:B------:R-:W-:Y:S02]  /*12f0*/  ULOP3.LUT UR41, UR5, 0x3fff, URZ, 0xc0, !UPT ;  /* 0x00003fff05297892 */ /* 0x000fe4000f8ec03f */
[----:B-1--45:R-:W-:Y:S10]  /*1300*/  @P0 BRA `(.L_x_17) ;  /* 0x0000000000400947 */ /* 0x032ff40003800000 */
[----:B------:R-:W-:Y:S01]  /*1310*/  MOV R0, 0x0 ;  /* 0x0000000000007802 */ /* 0x000fe20000000f00 */
[----:B------:R-:W-:Y:S01]  /*1320*/  ULDC.64 UR4, c[0x4][0x68] ;  /* 0x01001a0000047ab9 */ /* 0x000fe20000000a00 */
[----:B------:R-:W-:Y:S01]  /*1330*/  ULDC.64 UR6, c[0x4][0x8] ;  /* 0x0100020000067ab9 */ /* 0x000fe20000000a00 */
[----:B01----:R-:W-:Y:S01]  /*1340*/  IMAD.U32 R4, RZ, RZ, UR4 ;  /* 0x00000004ff047e24 */ /* 0x003fe2000f8e00ff */
[----:B------:R0:W1:Y:S01]  /*1350*/  LDC.64 R14, c[0x4][R0] ;  /* 0x01000000000e7b82 */ /* 0x0000620000000a00 */
[----:B------:R-:W-:Y:S01]  /*1360*/  IMAD.U32 R5, RZ, RZ, UR5 ;  /* 0x00000005ff057e24 */ /* 0x000fe2000f8e00ff */
[----:B------:R-:W-:Y:S01]  /*1370*/  ULDC.64 UR4, c[0x4][0x70] ;  /* 0x01001c0000047ab9 */ /* 0x000fe20000000a00 */
[----:B------:R-:W-:Y:S02]  /*1380*/  IMAD.U32 R10, RZ, RZ, UR6 ;  /* 0x00000006ff0a7e24 */ /* 0x000fe4000f8e00ff */
[----:B------:R-:W-:Y:S02]  /*1390*/  IMAD.U32 R6, RZ, RZ, UR4 ;  /* 0x00000004ff067e24 */ /* 0x000fe4000f8e00ff */
[----:B------:R-:W-:-:S02]  /*13a0*/  IMAD.U32 R7, RZ, RZ, UR5 ;  /* 0x00000005ff077e24 */ /* 0x000fc4000f8e00ff */
[----:B------:R-:W-:Y:S02]  /*13b0*/  IMAD.U32 R11, RZ, RZ, UR7 ;  /* 0x00000007ff0b7e24 */ /* 0x000fe4000f8e00ff */
[----:B------:R-:W-:Y:S02]  /*13c0*/  IMAD.MOV.U32 R8, RZ, RZ, 0x1e1 ;  /* 0x000001e1ff087424 */ /* 0x000fe400078e00ff */
[----:B------:R-:W-:Y:S02]  /*13d0*/  IMAD.MOV.U32 R12, RZ, RZ, 0x1 ;  /* 0x00000001ff0c7424 */ /* 0x000fe400078e00ff */
[----:B0-----:R-:W-:-:S07]  /*13e0*/  IMAD.MOV.U32 R13, RZ, RZ, RZ ;  /* 0x000000ffff0d7224 */ /* 0x001fce00078e00ff */
[----:B------:R-:W-:-:S07]  /*13f0*/  LEPC R20, `(.L_x_17) ;  /* 0x000000001014794e */ /* 0x000fce0000000000 */
[----:B-1---5:R-:W-:Y:S05]  /*1400*/  CALL.ABS.NOINC R14 ;  /* 0x000000000e007343 */ /* 0x022fea0003c00000 */
.L_x_17:
[----:B------:R-:W-:-:S13]  /*1410*/  ISETP.NE.AND P0, PT, R157, 0x3, PT ;  /* 0x000000039d00780c */ /* 0x000fda0003f05270 */
[----:B------:R-:W-:Y:S05]  /*1420*/  @!P0 BRA `(.L_x_18) ;  /* 0x0000000000048947 */ /* 0x000fea0003800000 */
[----:B------:R-:W-:Y:S01]  /*1430*/  BPT.TRAP 0x1 ;  /* 0x000000040000795c */ /* 0x000fe20000300000 */
.L_x_18:
[----:B------:R-:W2:Y:S01]  /*1440*/  S2UR UR5, SR_CgaCtaId ;  /* 0x00000000000579c3 */ /* 0x000ea20000008800 */
[----:B------:R-:W-:Y:S01]  /*1450*/  UMOV UR4, 0x400 ;  /* 0x0000040000047882 */ /* 0x000fe20000000000 */
[----:B------:R-:W-:Y:S02]  /*1460*/  IMAD.U32 R0, RZ, RZ, UR38 ;  /* 0x00000026ff007e24 */ /* 0x000fe4000f8e00ff */
[----:B------:R-:W-:-:S03]  /*1470*/  IMAD.U32 R3, RZ, RZ, UR39 ;  /* 0x00000027ff037e24 */ /* 0x000fc6000f8e00ff */
[----:B------:R-:W-:Y:S01]  /*1480*/  SHF.L.U32 R0, R0, 0x1f, RZ ;  /* 0x0000001f00007819 */ /* 0x000fe200000006ff */
[----:B--2---:R-:W-:-:S06]  /*1490*/  ULEA UR4, UR5, UR4, 0x18 ;  /* 0x0000000405047291 */ /* 0x004fcc000f8ec03f */
[----:B------:R-:W-:-:S04]  /*14a0*/  IMAD.U32 R6, RZ, RZ, UR4 ;  /* 0x00000004ff067e24 */ /* 0x000fc8000f8e00ff */
[----:B------:R-:W-:-:S04]  /*14b0*/  IMAD R3, R3, 0x8, R6 ;  /* 0x0000000803037824 */ /* 0x000fc800078e0206 */
[----:B------:R2:W3:Y:S01]  /*14c0*/  SYNCS.PHASECHK.TRANS64.TRYWAIT P1, [R3+URZ], R0 ;  /* 0x00000000030075a7 */ /* 0x0004e2000802017f */
[----:B------:R-:W-:Y:S05]  /*14d0*/  @!P0 BRA `(.L_x_19) ;  /* 0x0000000000048947 */ /* 0x000fea0003800000 */
[----:B------:R-:W-:Y:S01]  /*14e0*/  BPT.TRAP 0x1 ;  /* 0x000000040000795c */ /* 0x000fe20000300000 */
.L_x_19:
[----:B---3--:R-:W-:Y:S05]  /*14f0*/  @P1 BRA `(.L_x_20) ;  /* 0x0000000000081947 */ /* 0x008fea0003800000 */
[----:B------:R-:W3:Y:S02]  /*1500*/  SYNCS.PHASECHK.TRANS64.TRYWAIT P1, [R3+URZ], R0 ;  /* 0x00000000030075a7 */ /* 0x000ee4000802017f */
[----:B---3--:R-:W-:Y:S05]  /*1510*/  @!P1 BRA `(.L_x_21) ;  /* 0x000000a000d89947 */ /* 0x008fea0003800000 */
.L_x_20:
[----:B------:R-:W-:-:S04]  /*1520*/  UISETP.LT.AND UP0, UPT, UR40, 0x1, UPT ;  /* 0x000000012800788c */ /* 0x000fc8000bf01270 */
[----:B------:R-:W-:-:S06]  /*1530*/  USEL UR4, UR40, 0x1, UP0 ;  /* 0x0000000128047887 */ /* 0x000fcc0008000000 */
[----:B--23--:R-:W-:Y:S01]  /*1540*/  IMAD.U32 R0, RZ, RZ, UR4 ;  /* 0x00000004ff007e24 */ /* 0x00cfe2000f8e00ff */
[----:B------:R-:W-:Y:S05]  /*1550*/  WARPSYNC.ALL ;  /* 0x0000000000007948 */ /* 0x000fea0003800000 */
[----:B------:R-:W-:-:S04]  /*1560*/  IADD3 R0, -R0, UR40, RZ ;  /* 0x0000002800007c10 */ /* 0x000fc8000fffe1ff */
[----:B------:R-:W-:Y:S02]  /*1570*/  ISETP.GE.AND P1, PT, R0, 0x1, PT ;  /* 0x000000010000780c */ /* 0x000fe40003f26270 */
[----:B------:R-:W-:Y:S01]  /*1580*/  R2UR UR4, R6 ;  /* 0x00000000060472ca */ /* 0x000fe200000e0000 */
[----:B------:R-:W-:Y:S01]  /*1590*/  WARPGROUP.ARRIVE ;  /* 0x00000000000079c5 */ /* 0x000fe20000000000 */
[----:B------:R-:W-:Y:S01]  /*15a0*/  UMOV UR9, 0x40000040 ;  /* 0x4000004000097882 */ /* 0x000fe20000000000 */
[----:B------:R-:W-:-:S10]  /*15b0*/  UMOV UR11, 0x40000040 ;  /* 0x40000040000b7882 */ /* 0x000fd40000000000 */
[----:B------:R-:W-:-:S04]  /*15c0*/  UIADD3 UR4, UR4, 0x10100, URZ ;  /* 0x0001010004047890 */ /* 0x000fc8000fffe03f */
[----:B------:R-:W-:-:S04]  /*15d0*/  USHF.R.U32.HI UR4, URZ, 0x4, UR4 ;  /* 0x000000043f047899 */ /* 0x000fc80008011604 */
[----:B------:R-:W-:Y:S02]  /*15e0*/  ULOP3.LUT UR5, UR4, 0x3fff, URZ, 0xc0, !UPT ;  /* 0x00003fff04057892 */ /* 0x000fe4000f8ec03f */
[----:B------:R-:W-:Y:S02]  /*15f0*/  ULOP3.LUT UR4, UR41, 0x10000, URZ, 0xfc, !UPT ;  /* 0x0001000029047892 */ /* 0x000fe4000f8efc3f */
[----:B------:R-:W-:Y:S02]  /*1600*/  ULOP3.LUT UR5, UR5, 0x10000, URZ, 0xfc, !UPT ;  /* 0x0001000005057892 */ /* 0x000fe4000f8efc3f */
[----:B------:R-:W-:Y:S02]  /*1610*/  ULEA UR6, UR39, UR4, 0xa ;  /* 0x0000000427067291 */ /* 0x000fe4000f8e503f */
[----:B------:R-:W-:-:S05]  /*1620*/  ULEA UR7, UR39, UR5, 0xb ;  /* 0x0000000527077291 */ /* 0x000fca000f8e583f */
[----:B------:R-:W-:Y:S02]  /*1630*/  UMOV UR8, UR6 ;  /* 0x0000000600087c82 */ /* 0x000fe40008000000 */
[----:B------:R-:W-:Y:S02]  /*1640*/  UMOV UR10, UR7 ;  /* 0x00000007000a7c82 */ /* 0x000fe40008000000 */
[----:B------:R-:W-:Y:S01]  /*1650*/  HGMMA.64x256x16.F32.BF16 R24, gdesc[UR8], RZ, !UPT, gsb0 ;  /* 0x03e00000081879f0 */ /* 0x000fe2000c0018ff */
[----:B------:R-:W-:Y:S02]  /*1660*/  UIADD3 UR8, UR6, 0x2, URZ ;  /* 0x0000000206087890 */ /* 0x000fe4000fffe03f */
[----:B------:R-:W-:Y:S01]  /*1670*/  UIADD3 UR10, UR7, 0x2, URZ ;  /* 0x00000002070a7890 */ /* 0x000fe2000fffe03f */
[----:B------:R-:W-:Y:S01]  /*1680*/  UMOV UR9, 0x40000040 ;  /* 0x4000004000097882 */ /* 0x000fe20000000000 */
[----:B------:R-:W-:Y:S01]  /*1690*/  UMOV UR11, 0x40000040 ;  /* 0x40000040000b7882 */ /* 0x000fe20000000000 */
[----:B------:R-:W-:-:S02]  /*16a0*/  WARPGROUP.DEPBAR.LE gsb0, 0x0 ;  /* 0x00008000000079c5 */ /* 0x000fc40000010000 */
[----:B------:R-:W-:-:S15]  /*16b0*/  WARPGROUP.ARRIVE ;  /* 0x00000000000079c5 */ /* 0x000fde0000000000 */
[----:B------:R-:W-:-:S05]  /*16c0*/  NOP ;  /* 0x0000000000007918 */ /* 0x000fca0000000000 */
[----:B------:R-:W-:Y:S01]  /*16d0*/  HGMMA.64x256x16.F32.BF16 R24, gdesc[UR8], R24, gsb0 ;  /* 0x03e00000081879f0 */ /* 0x000fe20008001818 */
[----:B------:R-:W-:Y:S02]  /*16e0*/  UIADD3 UR8, UR6, 0x4, URZ ;  /* 0x0000000406087890 */ /* 0x000fe4000fffe03f */
[----:B------:R-:W-:Y:S01]  /*16f0*/  UIADD3 UR10, UR7, 0x4, URZ ;  /* 0x00000004070a7890 */ /* 0x000fe2000fffe03f */
[----:B------:R-:W-:Y:S01]  /*1700*/  UMOV UR9, 0x40000040 ;  /* 0x4000004000097882 */ /* 0x000fe20000000000 */
[----:B------:R-:W-:Y:S01]  /*1710*/  UMOV UR11, 0x40000040 ;  /* 0x40000040000b7882 */ /* 0x000fe20000000000 */
[----:B------:R-:W-:Y:S02]  /*1720*/  WARPGROUP.DEPBAR.LE gsb0, 0x0 ;  /* 0x00008000000079c5 */ /* 0x000fe40000010000 */
        /* <DEDUP_REMOVED lines=10> */
[----:B------:R-:W-:Y:S03]  /*17d0*/  HGMMA.64x256x16.F32.BF16 R24, gdesc[UR8], R24, gsb0 ;  /* 0x03e00000081879f0 */ /* 0x000fe60008001818 */
[----:B------:R-:W-:Y:S02]  /*17e0*/  WARPGROUP.DEPBAR.LE gsb0, 0x0 ;  /* 0x00008000000079c5 */ /* 0x000fe40000010000 */
[----:B------:R-:W-:Y:S05]  /*17f0*/  @!P1 BRA `(.L_x_22) ;  /* 0x0000000400309947 */ /* 0x000fea0003800000 */
[----:B------:R-:W-:Y:S02]  /*1800*/  UIADD3 UR6, UR39, 0x1, URZ ;  /* 0x0000000127067890 */ /* 0x000fe4000fffe03f */
[----:B------:R-:W-:Y:S02]  /*1810*/  IMAD.U32 R3, RZ, RZ, UR39 ;  /* 0x00000027ff037e24 */ /* 0x000fe4000f8e00ff */
[----:B------:R-:W-:-:S04]  /*1820*/  UISETP.NE.AND UP0, UPT, UR6, 0x4, UPT ;  /* 0x000000040600788c */ /* 0x000fc8000bf05270 */
[----:B------:R-:W-:Y:S02]  /*1830*/  USEL UR7, URZ, 0x1, UP0 ;  /* 0x000000013f077887 */ /* 0x000fe40008000000 */
[----:B------:R-:W-:Y:S02]  /*1840*/  USEL UR6, UR6, URZ, UP0 ;  /* 0x0000003f06067287 */ /* 0x000fe40008000000 */
[----:B------:R-:W-:-:S06]  /*1850*/  ULOP3.LUT UR7, UR38, UR7, URZ, 0x3c, !UPT ;  /* 0x0000000726077292 */ /* 0x000fcc000f8e3c3f */
[----:B------:R-:W-:-:S07]  /*1860*/  IMAD.U32 R7, RZ, RZ, UR7 ;  /* 0x00000007ff077e24 */ /* 0x000fce000f8e00ff */
.L_x_29:
[----:B------:R-:W-:Y:S05]  /*1870*/  @!P0 BRA `(.L_x_23) ;  /* 0x0000000000048947 */ /* 0x000fea0003800000 */
[----:B------:R-:W-:Y:S01]  /*1880*/  BPT.TRAP 0x1 ;  /* 0x000000040000795c */ /* 0x000fe20000300000 */
.L_x_23:
[----:B------:R-:W2:Y:S01]  /*1890*/  S2UR UR8, SR_CgaCtaId ;  /* 0x00000000000879c3 */ /* 0x000ea20000008800 */
[----:B------:R-:W-:Y:S01]  /*18a0*/  UMOV UR7, 0x400 ;  /* 0x0000040000077882 */ /* 0x000fe20000000000 */
[----:B01----:R-:W-:Y:S01]  /*18b0*/  IMAD.U32 R5, RZ, RZ, UR6 ;  /* 0x00000006ff057e24 */ /* 0x003fe2000f8e00ff */
[----:B------:R-:W-:Y:S01]  /*18c0*/  SHF.L.U32 R4, R7, 0x1f, RZ ;  /* 0x0000001f07047819 */ /* 0x000fe200000006ff */
[----:B--2---:R-:W-:-:S06]  /*18d0*/  ULEA UR7, UR8, UR7, 0x18 ;  /* 0x0000000708077291 */ /* 0x004fcc000f8ec03f */
[----:B------:R-:W-:-:S04]  /*18e0*/  IMAD.U32 R6, RZ, RZ, UR7 ;  /* 0x00000007ff067e24 */ /* 0x000fc8000f8e00ff */
[----:B------:R-:W-:-:S04]  /*18f0*/  IMAD R5, R5, 0x8, R6 ;  /* 0x0000000805057824 */ /* 0x000fc800078e0206 */
[----:B------:R0:W1:Y:S01]  /*1900*/  SYNCS.PHASECHK.TRANS64.TRYWAIT P1, [R5+URZ], R4 ;  /* 0x00000004050075a7 */ /* 0x000062000802017f */
[----:B------:R-:W-:Y:S05]  /*1910*/  @!P0 BRA `(.L_x_24) ;  /* 0x0000000000048947 */ /* 0x000fea0003800000 */
[----:B------:R-:W-:Y:S01]  /*1920*/  BPT.TRAP 0x1 ;  /* 0x000000040000795c */ /* 0x000fe20000300000 */
.L_x_24:
[----:B-1----:R-:W-:Y:S05]  /*1930*/  @P1 BRA `(.L_x_25) ;  /* 0x0000000000081947 */ /* 0x002fea0003800000 */
[----:B------:R-:W1:Y:S02]  /*1940*/  SYNCS.PHASECHK.TRANS64.TRYWAIT P1, [R5+URZ], R4 ;  /* 0x00000004050075a7 */ /* 0x000e64000802017f */
[----:B-1----:R-:W-:Y:S05]  /*1950*/  @!P1 BRA `(.L_x_26) ;  /* 0x0000009c00dc9947 */ /* 0x002fea0003800000 */
.L_x_25:
[----:B------:R-:W-:Y:S01]  /*1960*/  ULEA UR7, UR6, UR4, 0xa ;  /* 0x0000000406077291 */ /* 0x000fe2000f8e503f */
[----:B------:R-:W-:Y:S01]  /*1970*/  WARPGROUP.ARRIVE ;  /* 0x00000000000079c5 */ /* 0x000fe20000000000 */
[----:B------:R-:W-:Y:S01]  /*1980*/  ULEA UR12, UR6, UR5, 0xb ;  /* 0x00000005060c7291 */ /* 0x000fe2000f8e583f */
[----:B------:R-:W-:Y:S01]  /*1990*/  UMOV UR9, 0x40000040 ;  /* 0x4000004000097882 */ /* 0x000fe20000000000 */
[----:B------:R-:W-:-:S03]  /*19a0*/  UMOV UR11, 0x40000040 ;  /* 0x40000040000b7882 */ /* 0x000fc60000000000 */
[----:B------:R-:W-:Y:S02]  /*19b0*/  UMOV UR8, UR7 ;  /* 0x0000000700087c82 */ /* 0x000fe40008000000 */
[----:B------:R-:W-:Y:S02]  /*19c0*/  UMOV UR10, UR12 ;  /* 0x0000000c000a7c82 */ /* 0x000fe40008000000 */
[----:B------:R-:W-:Y:S01]  /*19d0*/  HGMMA.64x256x16.F32.BF16 R24, gdesc[UR8], R24, gsb0 ;  /* 0x03e00000081879f0 */ /* 0x000fe20008001818 */
        /* <DEDUP_REMOVED lines=26> */
[----:B------:R-:W-:Y:S01]  /*1b80*/  BPT.TRAP 0x1 ;  /* 0x000000040000795c */ /* 0x000fe20000300000 */
.L_x_27:
[----:B------:R-:W-:-:S13]  /*1b90*/  ISETP.NE.AND P1, PT, R22, RZ, PT ;  /* 0x000000ff1600720c */ /* 0x000fda0003f25270 */
[----:B01----:R-:W-:-:S04]  /*1ba0*/  @P1 IMAD R4, R3, 0x8, R6 ;  /* 0x0000000803041824 */ /* 0x003fc800078e0206 */
[----:B------:R-:W-:-:S05]  /*1bb0*/  @P1 VIADD R5, R4, 0x20 ;  /* 0x0000002004051836 */ /* 0x000fca0000000000 */
[----:B------:R-:W-:-:S04]  /*1bc0*/  @P1 PRMT R5, R152, 0x654, R5 ;  /* 0x0000065498051816 */ /* 0x000fc80000000005 */
[----:B------:R0:W-:Y:S01]  /*1bd0*/  @P1 SYNCS.ARRIVE.TRANS64.RED.A1T0 RZ, [R5+URZ], RZ ;  /* 0x000000ff05ff19a7 */ /* 0x0001e2000810043f */
[----:B------:R-:W-:-:S13]  /*1be0*/  ISETP.GT.U32.AND P1, PT, R19, 0x1, PT ;  /* 0x000000011300780c */ /* 0x000fda0003f24070 */
[----:B0-----:R-:W-:Y:S05]  /*1bf0*/  @P1 BRA `(.L_x_28) ;  /* 0x0000000000041947 */ /* 0x001fea0003800000 */
[----:B------:R-:W-:Y:S01]  /*1c00*/  BPT.TRAP 0x1 ;  /* 0x000000040000795c */ /* 0x000fe20000300000 */
.L_x_28:
[----:B------:R-:W-:Y:S01]  /*1c10*/  UIADD3 UR6, UR6, 0x1, URZ ;  /* 0x0000000106067890 */ /* 0x000fe2000fffe03f */
[C---:B------:R-:W-:Y:S01]  /*1c20*/  ISETP.GT.AND P2, PT, R0.reuse, 0x1, PT ;  /* 0x000000010000780c */ /* 0x040fe20003f44270 */
[----:B------:R-:W-:Y:S02]  /*1c30*/  VIADD R3, R3, 0x1 ;  /* 0x0000000103037836 */ /* 0x000fe40000000000 */
[----:B------:R-:W-:Y:S01]  /*1c40*/  UISETP.NE.AND UP0, UPT, UR6, 0x4, UPT ;  /* 0x000000040600788c */ /* 0x000fe2000bf05270 */
[----:B------:R-:W-:Y:S02]  /*1c50*/  VIADD R0, R0, 0xffffffff ;  /* 0xffffffff00007836 */ /* 0x000fe40000000000 */
[C---:B------:R-:W-:Y:S01]  /*1c60*/  ISETP.NE.AND P1, PT, R3.reuse, 0x4, PT ;  /* 0x000000040300780c */ /* 0x040fe20003f25270 */
[----:B------:R-:W-:Y:S02]  /*1c70*/  USEL UR7, URZ, 0x1, UP0 ;  /* 0x000000013f077887 */ /* 0x000fe40008000000 */
[----:B------:R-:W-:Y:S01]  /*1c80*/  USEL UR6, UR6, URZ, UP0 ;  /* 0x0000003f06067287 */ /* 0x000fe20008000000 */
[----:B------:R-:W-:-:S03]  /*1c90*/  SEL R3, R3, RZ, P1 ;  /* 0x000000ff03037207 */ /* 0x000fc60000800000 */
[----:B------:R-:W-:Y:S01]  /*1ca0*/  LOP3.LUT R7, R7, UR7, RZ, 0x3c, !PT ;  /* 0x0000000707077c12 */ /* 0x000fe2000f8e3cff */
[----:B------:R-:W-:Y:S07]  /*1cb0*/  @P2 BRA `(.L_x_29) ;  /* 0xfffffff800ec2947 */ /* 0x000fee000383ffff */
.L_x_22:
[----:B------:R-:W2:Y:S02]  /*1cc0*/  LDC R0, c[0x0][0x28c] ;  /* 0x0000a300ff007b82 */ /* 0x000ea40000000800 */
[----:B--2---:R-:W-:-:S13]  /*1cd0*/  ISETP.GE.AND P1, PT, R0, 0x1, PT ;  /* 0x000000010000780c */ /* 0x004fda0003f26270 */
[----:B------:R-:W-:Y:S05]  /*1ce0*/  @!P1 BRA `(.L_x_30) ;  /* 0x0000000000409947 */ /* 0x000fea0003800000 */
[----:B------:R-:W-:Y:S05]  /*1cf0*/  @!P0 BRA `(.L_x_31) ;  /* 0x0000000000048947 */ /* 0x000fea0003800000 */
[----:B------:R-:W-:Y:S01]  /*1d00*/  BPT.TRAP 0x1 ;  /* 0x000000040000795c */ /* 0x000fe20000300000 */
.L_x_31:
[----:B------:R-:W-:Y:S01]  /*1d10*/  ISETP.NE.AND P0, PT, R22, RZ, PT ;  /* 0x000000ff1600720c */ /* 0x000fe20003f05270 */
[----:B------:R-:W-:-:S12]  /*1d20*/  UISETP.LT.AND UP1, UPT, UR40, 0x1, UPT ;  /* 0x000000012800788c */ /* 0x000fd8000bf21270 */
[----:B------:R-:W-:-:S05]  /*1d30*/  VOTEU.ANY UP0, P0 ;  /* 0x00000000003f7886 */ /* 0x000fca0000000100 */
[----:B------:R-:W-:-:S04]  /*1d40*/  @UP0 USEL UR4, UR40, 0x1, UP1 ;  /* 0x0000000128040887 */ /* 0x000fc80008800000 */
[----:B------:R-:W-:-:S06]  /*1d50*/  @UP0 UIADD3 UR4, UR39, UR40, -UR4 ;  /* 0x0000002827040290 */ /* 0x000fcc000fffe804 */
[----:B------:R-:W-:-:S04]  /*1d60*/  IMAD.U32 R0, RZ, RZ, UR4 ;  /* 0x00000004ff007e24 */ /* 0x000fc8000f8e00ff */
[----:B------:R-:W-:-:S05]  /*1d70*/  @P0 IMAD.SHL.U32 R0, R0, 0x8, RZ ;  /* 0x0000000800000824 */ /* 0x000fca00078e00ff */
[----:B------:R-:W-:-:S04]  /*1d80*/  @P0 LOP3.LUT R0, R0, 0x18, RZ, 0xc0, !PT ;  /* 0x0000001800000812 */ /* 0x000fc800078ec0ff */
[----:B------:R-:W-:-:S04]  /*1d90*/  @P0 IADD3 R3, R6, 0x20, R0 ;  /* 0x0000002006030810 */ /* 0x000fc80007ffe000 */
[----:B------:R-:W-:-:S04]  /*1da0*/  @P0 PRMT R3, R152, 0x654, R3 ;  /* 0x0000065498030816 */ /* 0x000fc80000000003 */
[----:B------:R2:W-:Y:S01]  /*1db0*/  @P0 SYNCS.ARRIVE.TRANS64.RED.A1T0 RZ, [R3+URZ], RZ ;  /* 0x000000ff03ff09a7 */ /* 0x0005e2000810043f */
[----:B------:R-:W-:-:S13]  /*1dc0*/  ISETP.GT.U32.AND P0, PT, R19, 0x1, PT ;  /* 0x000000011300780c */ /* 0x000fda0003f04070 */
[----:B--2---:R-:W-:Y:S05]  /*1dd0*/  @P0 BRA `(.L_x_30) ;  /* 0x0000000000040947 */ /* 0x004fea0003800000 */
[----:B------:R-:W-:Y:S01]  /*1de0*/  BPT.TRAP 0x1 ;  /* 0x000000040000795c */ /* 0x000fe20000300000 */
.L_x_30:
[----:B------:R-:W2:Y:S01]  /*1df0*/  LDC R6, c[0x0][0x288] ;  /* 0x0000a200ff067b82 */ /* 0x000ea20000000800 */
[--C-:B------:R-:W-:Y:S01]  /*1e00*/  SHF.R.U32.HI R0, RZ, 0x2, R18.reuse ;  /* 0x00000002ff007819 */ /* 0x100fe20000011612 */
[----:B------:R-:W-:Y:S01]  /*1e10*/  UIADD3 UR39, UR40, UR39, URZ ;  /* 0x0000002728277290 */ /* 0x000fe2000fffe03f */
[----:B01----:R-:W-:Y:S01]  /*1e20*/  SHF.R.U32.HI R5, RZ, 0x7, R18 ;  /* 0x00000007ff057819 */ /* 0x003fe20000011612 */
[----:B------:R-:W-:Y:S01]  /*1e30*/  ULDC UR8, c[0x0][0x284] ;  /* 0x0000a10000087ab9 */ /* 0x000fe20000000800 */
[----:B------:R-:W-:Y:S01]  /*1e40*/  LOP3.LUT R4, R18, 0x60, RZ, 0xc0, !PT ;  /* 0x0000006012047812 */ /* 0x000fe200078ec0ff */
[----:B------:R-:W-:Y:S01]  /*1e50*/  USHF.R.U32.HI UR4, URZ, 0x2, UR39 ;  /* 0x000000023f047899 */ /* 0x000fe20008011627 */
[----:B------:R-:W-:Y:S01]  /*1e60*/  LOP3.LUT R3, R0, 0x7, RZ, 0xc0, !PT ;  /* 0x0000000700037812 */ /* 0x000fe200078ec0ff */
[----:B------:R-:W-:Y:S01]  /*1e70*/  UISETP.GT.U32.AND UP1, UPT, UR39, 0x3, UPT ;  /* 0x000000032700788c */ /* 0x000fe2000bf24070 */
[----:B------:R-:W-:Y:S01]  /*1e80*/  LOP3.LUT R0, R5, 0x1, RZ, 0xc0, !PT ;  /* 0x0000000105007812 */ /* 0x000fe200078ec0ff */
[----:B------:R-:W-:Y:S01]  /*1e90*/  ULOP3.LUT UR4, UR4, 0x1, URZ, 0xc0, !UPT ;  /* 0x0000000104047892 */ /* 0x000fe2000f8ec03f */
[----:B------:R-:W-:Y:S01]  /*1ea0*/  SHF.R.U32.HI R10, RZ, 0x1, R4 ;  /* 0x00000001ff0a7819 */ /* 0x000fe20000011604 */
[----:B------:R-:W-:Y:S01]  /*1eb0*/  IMAD.SHL.U32 R4, R18, 0x2, RZ ;  /* 0x0000000212047824 */ /* 0x000fe200078e00ff */
[----:B------:R-:W-:Y:S01]  /*1ec0*/  SHF.R.S32.HI R21, RZ, 0x1f, R23 ;  /* 0x0000001fff157819 */ /* 0x000fe20000011417 */
[----:B------:R-:W-:Y:S01]  /*1ed0*/  IMAD.SHL.U32 R8, R0, 0x40, RZ ;  /* 0x0000004000087824 */ /* 0x000fe200078e00ff */
[--C-:B------:R-:W-:Y:S01]  /*1ee0*/  IADD3 R5, RZ, -R10, -R3.reuse ;  /* 0x8000000aff057210 */ /* 0x100fe20007ffe803 */
[----:B------:R-:W-:Y:S01]  /*1ef0*/  UISETP.NE.U32.AND UP0, UPT, UR4, 0x1, UPT ;  /* 0x000000010400788c */ /* 0x000fe2000bf05070 */
[----:B------:R-:W-:Y:S01]  /*1f00*/  LOP3.LUT R4, R4, 0x6, RZ, 0xc0, !PT ;  /* 0x0000000604047812 */ /* 0x000fe200078ec0ff */
[----:B------:R-:W-:Y:S01]  /*1f10*/  ULDC.64 UR6, c[0x0][0x5d0] ;  /* 0x0001740000067ab9 */ /* 0x000fe20000000a00 */
[----:B------:R-:W-:Y:S01]  /*1f20*/  LOP3.LUT R3, R8, 0x40, R3, 0xe2, !PT ;  /* 0x0000004008037812 */ /* 0x000fe200078ee203 */
[----:B------:R-:W-:Y:S01]  /*1f30*/  IMAD R11, R0, -0x40, R5 ;  /* 0xffffffc0000b7824 */ /* 0x000fe200078e0205 */
[----:B------:R-:W-:Y:S01]  /*1f40*/  LOP3.LUT R0, R18, 0x3, RZ, 0xc0, !PT ;  /* 0x0000000312007812 */ /* 0x000fe200078ec0ff */
[----:B------:R-:W-:Y:S01]  /*1f50*/  UISETP.LT.U32.AND UP1, UPT, UR40, 0x4, UP1 ;  /* 0x000000042800788c */ /* 0x000fe20008f21070 */
[----:B------:R-:W-:Y:S01]  /*1f60*/  PRMT R8, R4, 0x6540, R153 ;  /* 0x0000654004087816 */ /* 0x000fe20000000099 */
[----:B------:R-:W-:Y:S01]  /*1f70*/  IMAD.SHL.U32 R153, R153, 0x100, RZ ;  /* 0x0000010099997824 */ /* 0x000fe200078e00ff */
[----:B------:R-:W-:Y:S01]  /*1f80*/  UISETP.GT.U32.AND UP0, UPT, UR40, 0x3, !UP0 ;  /* 0x000000032800788c */ /* 0x000fe2000c704070 */
[----:B--2---:R-:W-:Y:S01]  /*1f90*/  IMAD R12, R0, -0x2, R6 ;  /* 0xfffffffe000c7824 */ /* 0x004fe200078e0206 */
[----:B------:R-:W-:Y:S01]  /*1fa0*/  SHF.R.S32.HI R9, RZ, 0x1f, R8 ;  /* 0x0000001fff097819 */ /* 0x000fe20000011408 */
[C---:B------:R-:W-:Y:S01]  /*1fb0*/  IMAD.SHL.U32 R0, R154.reuse, 0x80, RZ ;  /* 0x000000809a007824 */ /* 0x040fe200078e00ff */
[----:B------:R-:W-:Y:S01]  /*1fc0*/  ISETP.GE.AND P0, PT, R153, R6, PT ;  /* 0x000000069900720c */ /* 0x000fe20003f06270 */
[----:B------:R-:W-:Y:S01]  /*1fd0*/  IMAD R4, R21, UR6, RZ ;  /* 0x0000000615047c24 */ /* 0x000fe2000f8e02ff */
[----:B------:R-:W-:Y:S01]  /*1fe0*/  USEL UR5, URZ, 0x1, !UP1 ;  /* 0x000000013f057887 */ /* 0x000fe2000c800000 */
[----:B------:R-:W-:Y:S01]  /*1ff0*/  IMAD.WIDE R6, R154, 0x80, RZ ;  /* 0x000000809a067825 */ /* 0x000fe200078e02ff */
[C---:B------:R-:W-:Y:S01]  /*2000*/  ISETP.GE.OR P0, PT, R0.reuse, UR8, P0 ;  /* 0x0000000800007c0c */ /* 0x040fe20008706670 */
[----:B------:R-:W-:Y:S01]  /*2010*/  USEL UR4, URZ, 0x1, !UP0 ;  /* 0x000000013f047887 */ /* 0x000fe2000c000000 */
[----:B------:R-:W-:Y:S01]  /*2020*/  IADD3 R0, -R0, UR8, R11 ;  /* 0x0000000800007c10 */ /* 0x000fe2000fffe10b */
[C---:B------:R-:W-:Y:S01]  /*2030*/  IMAD R13, R23.reuse, UR7, R4 ;  /* 0x00000007170d7c24 */ /* 0x040fe2000f8e0204 */
[----:B------:R-:W-:Y:S01]  /*2040*/  ULOP3.LUT UR39, UR39, 0x3, URZ, 0xc0, !UPT ;  /* 0x0000000327277892 */ /* 0x000fe2000f8ec03f */
[----:B------:R-:W-:Y:S01]  /*2050*/  IMAD.WIDE.U32 R4, R23, UR6, R8 ;  /* 0x0000000617047c25 */ /* 0x000fe2000f8e0008 */
[----:B------:R-:W-:Y:S01]  /*2060*/  ULOP3.LUT UR38, UR4, UR38, UR5, 0x96, !UPT ;  /* 0x0000002604267292 */ /* 0x000fe2000f8e9605 */
[----:B------:R-:W-:-:S02]  /*2070*/  LOP3.LUT R169, R6, R3, R10, 0xfe, !PT ;  /* 0x0000000306a97212 */ /* 0x000fc400078efe0a */
[----:B------:R-:W-:Y:S02]  /*2080*/  IMAD.IADD R5, R5, 0x1, R13 ;  /* 0x0000000105057824 */ /* 0x000fe400078e020d */
[----:B------:R-:W-:Y:S02]  /*2090*/  IMAD.IADD R3, R12, 0x1, -R153 ;  /* 0x000000010c037824 */ /* 0x000fe400078e0a99 */
[----:B------:R-:W-:Y:S01]  /*20a0*/  IMAD.MOV.U32 R154, RZ, RZ, -0x1 ;  /* 0xffffffffff9a7424 */ /* 0x000fe200078e00ff */
[----:B------:R-:W-:Y:S06]  /*20b0*/  @P0 BRA `(.L_x_32) ;  /* 0x0000007800dc0947 */ /* 0x000fec0003800000 */
[----:B------:R-:W0:Y:S01]  /*20c0*/  LDC.64 R10, c[0x0][0x5c8] ;  /* 0x00017200ff0a7b82 */ /* 0x000e220000000a00 */
[----:B-----5:R-:W-:Y:S01]  /*20d0*/  FSETP.NEU.AND P0, PT, R156, RZ, PT ;  /* 0x000000ff9c00720b */ /* 0x020fe20003f0d000 */
[----:B------:R-:W-:Y:S01]  /*20e0*/  BSSY B0, `(.L_x_32) ;  /* 0x00007b4000007945 */ /* 0x000fe20003800000 */
[----:B------:R-:W-:-:S04]  /*20f0*/  ISETP.GT.AND P2, PT, R3, RZ, PT ;  /* 0x000000ff0300720c */ /* 0x000fc80003f44270 */
[----:B------:R-:W-:Y:S01]  /*2100*/  ISETP.GT.AND P1, PT, R0, RZ, P2 ;  /* 0x000000ff0000720c */ /* 0x000fe20001724270 */
[-C--:B0-----:R-:W-:Y:S02]  /*2110*/  IMAD R12, R7, R10.reuse, RZ ;  /* 0x0000000a070c7224 */ /* 0x081fe400078e02ff */
[----:B------:R-:W-:-:S04]  /*2120*/  IMAD.WIDE.U32 R160, R169, R10, R4 ;  /* 0x0000000aa9a07225 */ /* 0x000fc800078e0004 */
[----:B------:R-:W-:-:S04]  /*2130*/  IMAD R5, R169, R11, R12 ;  /* 0x0000000ba9057224 */ /* 0x000fc800078e020c */
[----:B------:R-:W-:Y:S01]  /*2140*/  IMAD.IADD R153, R161, 0x1, R5 ;  /* 0x00000001a1997824 */ /* 0x000fe200078e0205 */
[----:B------:R-:W-:Y:S06]  /*2150*/  @!P0 BRA `(.L_x_33) ;  /* 0x0000005400988947 */ /* 0x000fec0003800000 */
[----:B------:R-:W0:Y:S01]  /*2160*/  LDC.64 R14, c[0x0][0x5b8] ;  /* 0x00016e00ff0e7b82 */ /* 0x000e220000000a00 */
[----:B------:R-:W-:-:S07]  /*2170*/  ULDC.64 UR4, c[0x0][0x5c0] ;  /* 0x0001700000047ab9 */ /* 0x000fce0000000a00 */
[----:B------:R-:W1:Y:S08]  /*2180*/  LDC.64 R166, c[0x0][0x5b0] ;  /* 0x00016c00ffa67b82 */ /* 0x000e700000000a00 */
[----:B------:R-:W2:Y:S01]  /*2190*/  LDC.64 R12, c[0x0][0x5a8] ;  /* 0x00016a00ff0c7b82 */ /* 0x000ea20000000a00 */
[-C--:B0-----:R-:W-:Y:S02]  /*21a0*/  IMAD R4, R21, R14.reuse, RZ ;  /* 0x0000000e15047224 */ /* 0x081fe400078e02ff */
[----:B------:R-:W-:-:S04]  /*21b0*/  IMAD.WIDE.U32 R162, R23, R14, R8 ;  /* 0x0000000e17a27225 */ /* 0x000fc800078e0008 */
[----:B------:R-:W-:Y:S02]  /*21c0*/  IMAD R161, R23, R15, R4 ;  /* 0x0000000f17a17224 */ /* 0x000fe400078e0204 */
[-C--:B-1----:R-:W-:Y:S02]  /*21d0*/  IMAD R6, R7, R166.reuse, RZ ;  /* 0x000000a607067224 */ /* 0x082fe400078e02ff */
[----:B------:R-:W-:Y:S02]  /*21e0*/  IMAD.IADD R21, R163, 0x1, R161 ;  /* 0x00000001a3157824 */ /* 0x000fe400078e02a1 */
[----:B------:R-:W-:Y:S02]  /*21f0*/  IMAD.MOV.U32 R20, RZ, RZ, R162 ;  /* 0x000000ffff147224 */ /* 0x000fe400078e00a2 */
[C---:B------:R-:W-:Y:S02]  /*2200*/  IMAD R165, R169.reuse, R167, R6 ;  /* 0x000000a7a9a57224 */ /* 0x040fe400078e0206 */
[----:B------:R-:W-:-:S04]  /*2210*/  IMAD.WIDE.U32 R4, R169, R166, R20 ;  /* 0x000000a6a9047225 */ /* 0x000fc800078e0014 */
[----:B------:R-:W-:Y:S01]  /*2220*/  IMAD.IADD R5, R5, 0x1, R165 ;  /* 0x0000000105057824 */ /* 0x000fe200078e02a5 */
[----:B--2---:R-:W-:-:S04]  /*2230*/  LEA R6, P0, R4, R12, 0x1 ;  /* 0x0000000c04067211 */ /* 0x004fc800078008ff */
[----:B------:R-:W-:-:S05]  /*2240*/  LEA.HI.X R7, R4, R13, R5, 0x1, P0 ;  /* 0x0000000d04077211 */ /* 0x000fca00000f0c05 */
[----:B------:R0:W2:Y:S01]  /*2250*/  @P1 LDG.E.LTC128B.U16 R15, desc[UR36][R6.64] ;  /* 0x00000024060f1981 */ /* 0x0000a2000c1e1520 */
[----:B------:R-:W-:Y:S01]  /*2260*/  LEA R4, P0, R160, UR4, 0x1 ;  /* 0x00000004a0047c11 */ /* 0x000fe2000f8008ff */
[----:B------:R-:W-:Y:S01]  /*2270*/  IMAD.WIDE.U32 R158, R169, R166, R8 ;  /* 0x000000a6a99e7225 */ /* 0x000fe200078e0008 */
[----:B------:R-:W-:Y:S03]  /*2280*/  BSSY B1, `(.L_x_34) ;  /* 0x0000012000017945 */ /* 0x000fe60003800000 */
[----:B------:R-:W-:Y:S02]  /*2290*/  IMAD.IADD R159, R165, 0x1, R159 ;  /* 0x00000001a59f7824 */ /* 0x000fe400078e029f */
[----:B------:R-:W-:-:S04]  /*22a0*/  IMAD.WIDE.U32 R158, R23, R14, R158 ;  /* 0x0000000e179e7225 */ /* 0x000fc800078e009e */
[----:B0-----:R-:W-:Y:S01]  /*22b0*/  IMAD.IADD R7, R161, 0x1, R159 ;  /* 0x00000001a1077824 */ /* 0x001fe200078e029f */
[----:B------:R-:W-:Y:S02]  /*22c0*/  LEA R6, P4, R158, R12, 0x1 ;  /* 0x0000000c9e067211 */ /* 0x000fe400078808ff */
[----:B------:R-:W-:Y:S02]  /*22d0*/  SHF.L.U64.HI R159, R166, 0x3, R167 ;  /* 0x00000003a69f7819 */ /* 0x000fe400000102a7 */
[----:B------:R-:W-:Y:S01]  /*22e0*/  LEA.HI.X R7, R158, R13, R7, 0x1, P4 ;  /* 0x0000000d9e077211 */ /* 0x000fe200020f0c07 */
[----:B------:R-:W-:Y:S02]  /*22f0*/  IMAD.SHL.U32 R158, R166, 0x8, RZ ;  /* 0x00000008a69e7824 */ /* 0x000fe400078e00ff */
[----:B--2---:R-:W-:-:S04]  /*2300*/  IMAD.U32 R5, R15, 0x10000, RZ ;  /* 0x000100000f057824 */ /* 0x004fc800078e00ff */
[----:B------:R-:W-:-:S04]  /*2310*/  FMUL R5, R5, R156 ;  /* 0x0000009c05057220 */ /* 0x000fc80000400000 */
[----:B------:R-:W-:Y:S01]  /*2320*/  FFMA R24, R24, R155, R5 ;  /* 0x0000009b18187223 */ /* 0x000fe20000000005 */
[----:B------:R-:W-:Y:S02]  /*2330*/  LEA.HI.X R5, R160, UR5, R153, 0x1, P0 ;  /* 0x00000005a0057c11 */ /* 0x000fe400080f0c99 */
[----:B------:R-:W-:Y:S02]  /*2340*/  ISETP.GT.AND P0, PT, R3, 0x1, PT ;  /* 0x000000010300780c */ /* 0x000fe40003f04270 */
[----:B------:R-:W-:Y:S02]  /*2350*/  F2FP.BF16.F32.PACK_AB R24, RZ, R24 ;  /* 0x00000018ff18723e */ /* 0x000fe400000010ff */
[----:B------:R-:W-:-:S03]  /*2360*/  ISETP.GT.AND P3, PT, R0, RZ, P0 ;  /* 0x000000ff0000720c */ /* 0x000fc60000764270 */
[----:B------:R0:W-:Y:S10]  /*2370*/  @P1 STG.E.U16 desc[UR36][R4.64], R24 ;  /* 0x0000001804001986 */ /* 0x0001f4000c101524 */
[----:B------:R-:W-:Y:S05]  /*2380*/  @!P3 BRA `(.L_x_35) ;  /* 0x000000000004b947 */ /* 0x000fea0003800000 */
[----:B------:R1:W5:Y:S02]  /*2390*/  LDG.E.LTC128B.U16 R15, desc[UR36][R6.64+0x2] ;  /* 0x00000224060f7981 */ /* 0x000364000c1e1520 */
.L_x_35:
[----:B------:R-:W-:Y:S05]  /*23a0*/  BSYNC B1 ;  /* 0x0000000000017941 */ /* 0x000fea0003800000 */
.L_x_34:
[----:B-----5:R-:W-:Y:S01]  /*23b0*/  IMAD.U32 R153, R15, 0x10000, RZ ;  /* 0x000100000f997824 */ /* 0x020fe200078e00ff */
[----:B------:R-:W-:Y:S01]  /*23c0*/  ISETP.GT.AND P2, PT, R0, 0x8, P2 ;  /* 0x000000080000780c */ /* 0x000fe20001744270 */
[----:B------:R-:W-:Y:S01]  /*23d0*/  IMAD.WIDE.U32 R158, R169, R166, R158 ;  /* 0x000000a6a99e7225 */ /* 0x000fe200078e009e */
[----:B0-----:R-:W-:-:S03]  /*23e0*/  PRMT R24, R15, 0x7610, R24 ;  /* 0x000076100f187816 */ /* 0x001fc60000000018 */
[----:B------:R-:W-:Y:S01]  /*23f0*/  FMUL R20, R153, R156 ;  /* 0x0000009c99147220 */ /* 0x000fe20000400000 */
[----:B------:R-:W-:Y:S01]  /*2400*/  IMAD.IADD R165, R165, 0x1, R159 ;  /* 0x00000001a5a57824 */ /* 0x000fe200078e029f */
[----:B------:R-:W-:Y:S02]  /*2410*/  IADD3 R162, P1, R162, R158, RZ ;  /* 0x0000009ea2a27210 */ /* 0x000fe40007f3e0ff */
[----:B------:R-:W-:-:S03]  /*2420*/  FFMA R25, R25, R155, R20 ;  /* 0x0000009b19197223 */ /* 0x000fc60000000014 */
[----:B------:R-:W-:Y:S02]  /*2430*/  IMAD.X R21, R165, 0x1, R21, P1 ;  /* 0x00000001a5157824 */ /* 0x000fe400008e0615 */
[----:B------:R-:W-:Y:S02]  /*2440*/  F2FP.BF16.F32.PACK_AB R25, RZ, R25 ;  /* 0x00000019ff19723e */ /* 0x000fe400000010ff */
[C---:B------:R-:W-:Y:S02]  /*2450*/  LEA R20, P1, R162.reuse, R12, 0x1 ;  /* 0x0000000ca2147211 */ /* 0x040fe400078208ff */
[----:B------:R-:W-:Y:S02]  /*2460*/  PRMT R153, R25, 0x7610, R153 ;  /* 0x0000761019997816 */ /* 0x000fe40000000099 */
[----:B------:R-:W-:-:S03]  /*2470*/  LEA.HI.X R21, R162, R13, R21, 0x1, P1 ;  /* 0x0000000da2157211 */ /* 0x000fc600008f0c15 */
[----:B------:R0:W-:Y:S04]  /*2480*/  @P3 STG.E.U16 desc[UR36][R4.64+0x2], R153 ;  /* 0x0000029904003986 */ /* 0x0001e8000c101524 */
[----:B------:R-:W2:Y:S01]  /*2490*/  @P2 LDG.E.LTC128B.U16 R24, desc[UR36][R20.64] ;  /* 0x0000002414182981 */ /* 0x000ea2000c1e1520 */
[----:B------:R-:W-:Y:S01]  /*24a0*/  IADD3 R8, P1, R8, R158, RZ ;  /* 0x0000009e08087210 */ /* 0x000fe20007f3e0ff */
[----:B------:R-:W-:Y:S01]  /*24b0*/  BSSY B1, `(.L_x_36) ;  /* 0x0000011000017945 */ /* 0x000fe20003800000 */
[----:B------:R-:W-:Y:S02]  /*24c0*/  SHF.L.U64.HI R11, R10, 0x4, R11 ;  /* 0x000000040a0b7819 */ /* 0x000fe4000001020b */
[----:B------:R-:W-:Y:S01]  /*24d0*/  ISETP.GT.AND P0, PT, R0, 0x8, P0 ;  /* 0x000000080000780c */ /* 0x000fe20000704270 */
[----:B------:R-:W-:Y:S01]  /*24e0*/  IMAD.X R9, R9, 0x1, R165, P1 ;  /* 0x0000000109097824 */ /* 0x000fe200008e06a5 */
[----:B------:R-:W-:-:S05]  /*24f0*/  LEA R10, P1, R10, R4, 0x4 ;  /* 0x000000040a0a7211 */ /* 0x000fca00078220ff */
[----:B------:R-:W-:Y:S02]  /*2500*/  IMAD.X R11, R11, 0x1, R5, P1 ;  /* 0x000000010b0b7824 */ /* 0x000fe400008e0605 */
[----:B--2---:R-:W-:-:S04]  /*2510*/  IMAD.U32 R15, R24, 0x10000, RZ ;  /* 0x00010000180f7824 */ /* 0x004fc800078e00ff */
[----:B------:R-:W-:Y:S01]  /*2520*/  FMUL R25, R15, R156 ;  /* 0x0000009c0f197220 */ /* 0x000fe20000400000 */
[----:B------:R-:W-:-:S04]  /*2530*/  IMAD.WIDE.U32 R14, R23, R14, R8 ;  /* 0x0000000e170e7225 */ /* 0x000fc800078e0008 */
[----:B------:R-:W-:Y:S01]  /*2540*/  FFMA R25, R26, R155, R25 ;  /* 0x0000009b1a197223 */ /* 0x000fe20000000019 */
[----:B------:R-:W-:Y:S01]  /*2550*/  IMAD.IADD R9, R161, 0x1, R15 ;  /* 0x00000001a1097824 */ /* 0x000fe200078e020f */
[----:B------:R-:W-:-:S03]  /*2560*/  LEA R8, P3, R14, R12, 0x1 ;  /* 0x0000000c0e087211 */ /* 0x000fc600078608ff */
[----:B------:R-:W-:Y:S02]  /*2570*/  F2FP.BF16.F32.PACK_AB R25, RZ, R25 ;  /* 0x00000019ff19723e */ /* 0x000fe400000010ff */
[----:B------:R-:W-:-:S03]  /*2580*/  LEA.HI.X R9, R14, R13, R9, 0x1, P3 ;  /* 0x0000000d0e097211 */ /* 0x000fc600018f0c09 */
[----:B------:R0:W-:Y:S01]  /*2590*/  @P2 STG.E.U16 desc[UR36][R10.64], R25 ;  /* 0x000000190a002986 */ /* 0x0001e2000c101524 */
[----:B------:R-:W-:Y:S05]  /*25a0*/  @!P0 BRA `(.L_x_37) ;  /* 0x0000000000048947 */ /* 0x000fea0003800000 */
[----:B------:R2:W5:Y:S02]  /*25b0*/  LDG.E.LTC128B.U16 R24, desc[UR36][R8.64+0x2] ;  /* 0x0000022408187981 */ /* 0x000564000c1e1520 */
.L_x_37:
[----:B------:R-:W-:Y:S05]  /*25c0*/  BSYNC B1 ;  /* 0x0000000000017941 */ /* 0x000fea0003800000 */
.L_x_36:
[----:B-----5:R-:W-:Y:S01]  /*25d0*/  IMAD.U32 R13, R24, 0x10000, RZ ;  /* 0x00010000180d7824 */ /* 0x020fe200078e00ff */
[----:B------:R-:W-:Y:S01]  /*25e0*/  ISETP.GT.AND P1, PT, R3, 0x8, PT ;  /* 0x000000080300780c */ /* 0x000fe20003f24270 */
[----:B------:R-:W-:Y:S02]  /*25f0*/  BSSY B1, `(.L_x_38) ;  /* 0x0000008000017945 */ /* 0x000fe40003800000 */
[----:B------:R-:W-:Y:S01]  /*2600*/  FMUL R12, R13, R156 ;  /* 0x0000009c0d0c7220 */ /* 0x000fe20000400000 */
[----:B------:R-:W-:-:S03]  /*2610*/  ISETP.GT.AND P2, PT, R0, RZ, P1 ;  /* 0x000000ff0000720c */ /* 0x000fc60000f44270 */
[----:B------:R-:W-:-:S05]  /*2620*/  FFMA R12, R27, R155, R12 ;  /* 0x0000009b1b0c7223 */ /* 0x000fca000000000c */
[----:B------:R-:W-:-:S05]  /*2630*/  F2FP.BF16.F32.PACK_AB R12, RZ, R12 ;  /* 0x0000000cff0c723e */ /* 0x000fca00000010ff */
[----:B------:R3:W-:Y:S01]  /*2640*/  @P0 STG.E.U16 desc[UR36][R10.64+0x2], R12 ;  /* 0x0000020c0a000986 */ /* 0x0007e2000c101524 */
[----:B------:R-:W-:Y:S05]  /*2650*/  @!P2 BRA `(.L_x_39) ;  /* 0x000000000004a947 */ /* 0x000fea0003800000 */
[----:B------:R4:W5:Y:S02]  /*2660*/  LDG.E.LTC128B.U16 R24, desc[UR36][R6.64+0x10] ;  /* 0x0000102406187981 */ /* 0x000964000c1e1520 */
.L_x_39:
[----:B------:R-:W-:Y:S05]  /*2670*/  BSYNC B1 ;  /* 0x0000000000017941 */ /* 0x000fea0003800000 */
.L_x_38:
        /* <DEDUP_REMOVED lines=10> */
.L_x_41:
[----:B------:R-:W-:Y:S05]  /*2720*/  BSYNC B1 ;  /* 0x0000000000017941 */ /* 0x000fea0003800000 */
.L_x_40:
[----:B0----5:R-:W-:Y:S01]  /*2730*/  IMAD.U32 R13, R24, 0x10000, RZ ;  /* 0x00010000180d7824 */ /* 0x021fe200078e00ff */
[----:B------:R-:W-:Y:S01]  /*2740*/  ISETP.GT.AND P1, PT, R0, 0x8, P1 ;  /* 0x000000080000780c */ /* 0x000fe20000f24270 */
[----:B------:R-:W-:Y:S02]  /*2750*/  BSSY B1, `(.L_x_42) ;  /* 0x0000007000017945 */ /* 0x000fe40003800000 */
[----:B---3--:R-:W-:-:S04]  /*2760*/  FMUL R12, R13, R156 ;  /* 0x0000009c0d0c7220 */ /* 0x008fc80000400000 */
[----:B------:R-:W-:-:S05]  /*2770*/  FFMA R12, R29, R155, R12 ;  /* 0x0000009b1d0c7223 */ /* 0x000fca000000000c */
[----:B------:R-:W-:-:S05]  /*2780*/  F2FP.BF16.F32.PACK_AB R12, RZ, R12 ;  /* 0x0000000cff0c723e */ /* 0x000fca00000010ff */
[----:B------:R0:W-:Y:S01]  /*2790*/  @P3 STG.E.U16 desc[UR36][R4.64+0x12], R12 ;  /* 0x0000120c04003986 */ /* 0x0001e2000c101524 */
[----:B------:R-:W-:Y:S05]  /*27a0*/  @!P1 BRA `(.L_x_43) ;  /* 0x0000000000049947 */ /* 0x000fea0003800000 */
[----:B------:R3:W5:Y:S02]  /*27b0*/  LDG.E.LTC128B.U16 R24, desc[UR36][R8.64+0x10] ;  /* 0x0000102408187981 */ /* 0x000764000c1e1520 */
.L_x_43:
[----:B------:R-:W-:Y:S05]  /*27c0*/  BSYNC B1 ;  /* 0x0000000000017941 */ /* 0x000fea0003800000 */
.L_x_42:
[----:B-----5:R-:W-:Y:S01]  /*27d0*/  IMAD.U32 R13, R24, 0x10000, RZ ;  /* 0x00010000180d7824 */ /* 0x020fe200078e00ff */
[----:B------:R-:W-:Y:S01]  /*27e0*/  ISETP.GT.AND P0, PT, R0, 0x8, P0 ;  /* 0x000000080000780c */ /* 0x000fe20000704270 */
[----:B------:R-:W-:Y:S02]  /*27f0*/  BSSY B1, `(.L_x_44) ;  /* 0x0000007000017945 */ /* 0x000fe40003800000 */
[----:B------:R-:W-:-:S04]  /*2800*/  FMUL R13, R13, R156 ;  /* 0x0000009c0d0d7220 */ /* 0x000fc80000400000 */
[----:B------:R-:W-:-:S05]  /*2810*/  FFMA R13, R30, R155, R13 ;  /* 0x0000009b1e0d7223 */ /* 0x000fca000000000d */
[----:B------:R-:W-:-:S05]  /*2820*/  F2FP.BF16.F32.PACK_AB R13, RZ, R13 ;  /* 0x0000000dff0d723e */ /* 0x000fca00000010ff */
[----:B------:R0:W-:Y:S01]  /*2830*/  @P1 STG.E.U16 desc[UR36][R10.64+0x10], R13 ;  /* 0x0000100d0a001986 */ /* 0x0001e2000c101524 */
[----:B------:R-:W-:Y:S05]  /*2840*/  @!P0 BRA `(.L_x_45) ;  /* 0x0000000000048947 */ /* 0x000fea0003800000 */
[----:B------:R0:W5:Y:S02]  /*2850*/  LDG.E.LTC128B.U16 R24, desc[UR36][R8.64+0x12] ;  /* 0x0000122408187981 */ /* 0x000164000c1e1520 */
.L_x_45:
[----:B------:R-:W-:Y:S05]  /*2860*/  BSYNC B1 ;  /* 0x0000000000017941 */ /* 0x000fea0003800000 */
.L_x_44:
[----:B0----5:R-:W-:Y:S01]  /*2870*/  IMAD.U32 R13, R24, 0x10000, RZ ;  /* 0x00010000180d7824 */ /* 0x021fe200078e00ff */
        /* <DEDUP_REMOVED lines=9> */
.L_x_47:
[----:B------:R-:W-:Y:S05]  /*2910*/  BSYNC B1 ;  /* 0x0000000000017941 */ /* 0x000fea0003800000 */
.L_x_46:
        /* <DEDUP_REMOVED lines=10> */
.L_x_49:
[----:B------:R-:W-:Y:S05]  /*29c0*/  BSYNC B1 ;  /* 0x0000000000017941 */ /* 0x000fea0003800000 */
.L_x_48:
[----:B0----5:R-:W-:Y:S01]  /*29d0*/  IMAD.U32 R13, R24, 0x10000, RZ ;  /* 0x00010000180d7824 */ /* 0x021fe200078e00ff */
        /* <DEDUP_REMOVED lines=8> */
.L_x_51:
[----:B------:R-:W-:Y:S05]  /*2a60*/  BSYNC B1 ;  /* 0x0000000000017941 */ /* 0x000fea0003800000 */
.L_x_50:
        /* <DEDUP_REMOVED lines=9> */
.L_x_53:
[----:B------:R-:W-:Y:S05]  /*2b00*/  BSYNC B1 ;  /* 0x0000000000017941 */ /* 0x000fea0003800000 */
.L_x_52:
        /* <DEDUP_REMOVED lines=10> */
.L_x_55:
[----:B------:R-:W-:Y:S05]  /*2bb0*/  BSYNC B1 ;  /* 0x0000000000017941 */ /* 0x000fea0003800000 */
.L_x_54:
        /* <DEDUP_REMOVED lines=10> */
.L_x_57:
[----:B------:R-:W-:Y:S05]  /*2c60*/  BSYNC B1 ;  /* 0x0000000000017941 */ /* 0x000fea0003800000 */
.L_x_56:
        /* <DEDUP_REMOVED lines=9> */
.L_x_59:
[----:B------:R-:W-:Y:S05]  /*2d00*/  BSYNC B1 ;  /* 0x0000000000017941 */ /* 0x000fea0003800000 */
.L_x_58:
        /* <DEDUP_REMOVED lines=9> */
.L_x_61:
[----:B------:R-:W-:Y:S05]  /*2da0*/  BSYNC B1 ;  /* 0x0000000000017941 */ /* 0x000fea0003800000 */
.L_x_60:
        /* <DEDUP_REMOVED lines=10> */
.L_x_63:
[----:B------:R-:W-:Y:S05]  /*2e50*/  BSYNC B1 ;  /* 0x0000000000017941 */ /* 0x000fea0003800000 */
.L_x_62:
        /* <DEDUP_REMOVED lines=10> */
.L_x_65:
[----:B------:R-:W-:Y:S05]  /*2f00*/  BSYNC B1 ;  /* 0x0000000000017941 */ /* 0x000fea0003800000 */
.L_x_64:
        /* <DEDUP_REMOVED lines=9> */
.L_x_67:
[----:B------:R-:W-:Y:S05]  /*2fa0*/  BSYNC B1 ;  /* 0x0000000000017941 */ /* 0x000fea0003800000 */
.L_x_66:
        /* <DEDUP_REMOVED lines=9> */
.L_x_69:
[----:B------:R-:W-:Y:S05]  /*3040*/  BSYNC B1 ;  /* 0x0000000000017941 */ /* 0x000fea0003800000 */
.L_x_68:
        /* <DEDUP_REMOVED lines=10> */
.L_x_71:
[----:B------:R-:W-:Y:S05]  /*30f0*/  BSYNC B1 ;  /* 0x0000000000017941 */ /* 0x000fea0003800000 */
.L_x_70:
        /* <DEDUP_REMOVED lines=10> */
.L_x_73:
[----:B------:R-:W-:Y:S05]  /*31a0*/  BSYNC B1 ;  /* 0x0000000000017941 */ /* 0x000fea0003800000 */
.L_x_72:
        /* <DEDUP_REMOVED lines=9> */
.L_x_75:
[----:B------:R-:W-:Y:S05]  /*3240*/  BSYNC B1 ;  /* 0x0000000000017941 */ /* 0x000fea0003800000 */
.L_x_74:
        /* <DEDUP_REMOVED lines=9> */
.L_x_77:
[----:B------:R-:W-:Y:S05]  /*32e0*/  BSYNC B1 ;  /* 0x0000000000017941 */ /* 0x000fea0003800000 */
.L_x_76:
        /* <DEDUP_REMOVED lines=10> */
.L_x_79:
[----:B------:R-:W-:Y:S05]  /*3390*/  BSYNC B1 ;  /* 0x0000000000017941 */ /* 0x000fea0003800000 */
.L_x_78:
        /* <DEDUP_REMOVED lines=10> */
.L_x_81:
[----:B------:R-:W-:Y:S05]  /*3440*/  BSYNC B1 ;  /* 0x0000000000017941 */ /* 0x000fea0003800000 */
.L_x_80:
        /* <DEDUP_REMOVED lines=9> */
.L_x_83:
[----:B------:R-:W-:Y:S05]  /*34e0*/  BSYNC B1 ;  /* 0x0000000000017941 */ /* 0x000fea0003800000 */
.L_x_82:
        /* <DEDUP_REMOVED lines=9> */
.L_x_85:
[----:B------:R-:W-:Y:S05]  /*3580*/  BSYNC B1 ;  /* 0x0000000000017941 */ /* 0x000fea0003800000 */
.L_x_84:
        /* <DEDUP_REMOVED lines=10> */
.L_x_87:
[----:B------:R-:W-:Y:S05]  /*3630*/  BSYNC B1 ;  /* 0x0000000000017941 */ /* 0x000fea0003800000 */
.L_x_86:
        /* <DEDUP_REMOVED lines=10> */
.L_x_89:
[----:B------:R-:W-:Y:S05]  /*36e0*/  BSYNC B1 ;  /* 0x0000000000017941 */ /* 0x000fea0003800000 */
.L_x_88:
        /* <DEDUP_REMOVED lines=9> */
.L_x_91:
[----:B------:R-:W-:Y:S05]  /*3780*/  BSYNC B1 ;  /* 0x0000000000017941 */ /* 0x000fea0003800000 */
.L_x_90:
        /* <DEDUP_REMOVED lines=9> */
.L_x_93:
[----:B------:R-:W-:Y:S05]  /*3820*/  BSYNC B1 ;  /* 0x0000000000017941 */ /* 0x000fea0003800000 */
.L_x_92:
        /* <DEDUP_REMOVED lines=10> */
.L_x_95:
[----:B------:R-:W-:Y:S05]  /*38d0*/  BSYNC B1 ;  /* 0x0000000000017941 */ /* 0x000fea0003800000 */
.L_x_94:
        /* <DEDUP_REMOVED lines=10> */
.L_x_97:
[----:B------:R-:W-:Y:S05]  /*3980*/  BSYNC B1 ;  /* 0x0000000000017941 */ /* 0x000fea0003800000 */
.L_x_96:
        /* <DEDUP_REMOVED lines=9> */
.L_x_99:
[----:B------:R-:W-:Y:S05]  /*3a20*/  BSYNC B1 ;  /* 0x0000000000017941 */ /* 0x000fea0003800000 */
.L_x_98:
        /* <DEDUP_REMOVED lines=9> */
.L_x_101:
[----:B------:R-:W-:Y:S05]  /*3ac0*/  BSYNC B1 ;  /* 0x0000000000017941 */ /* 0x000fea0003800000 */
.L_x_100:
        /* <DEDUP_REMOVED lines=10> */
.L_x_103:
[----:B------:R-:W-:Y:S05]  /*3b70*/  BSYNC B1 ;  /* 0x0000000000017941 */ /* 0x000fea0003800000 */
.L_x_102:
        /* <DEDUP_REMOVED lines=10> */
.L_x_105:
[----:B------:R-:W-:Y:S05]  /*3c20*/  BSYNC B1 ;  /* 0x0000000000017941 */ /* 0x000fea0003800000 */
.L_x_104:
        /* <DEDUP_REMOVED lines=9> */
.L_x_107:
[----:B------:R-:W-:Y:S05]  /*3cc0*/  BSYNC B1 ;  /* 0x0000000000017941 */ /* 0x000fea0003800000 */
.L_x_106:
        /* <DEDUP_REMOVED lines=9> */
.L_x_109:
[----:B------:R-:W-:Y:S05]  /*3d60*/  BSYNC B1 ;  /* 0x0000000000017941 */ /* 0x000fea0003800000 */
.L_x_108:
        /* <DEDUP_REMOVED lines=10> */
.L_x_111:
[----:B------:R-:W-:Y:S05]  /*3e10*/  BSYNC B1 ;  /* 0x0000000000017941 */ /* 0x000fea0003800000 */
.L_x_110:
        /* <DEDUP_REMOVED lines=10> */
.L_x_113:
[----:B------:R-:W-:Y:S05]  /*3ec0*/  BSYNC B1 ;  /* 0x0000000000017941 */ /* 0x000fea0003800000 */
.L_x_112:
        /* <DEDUP_REMOVED lines=9> */
.L_x_115:
[----:B------:R-:W-:Y:S05]  /*3f60*/  BSYNC B1 ;  /* 0x0000000000017941 */ /* 0x000fea0003800000 */
.L_x_114:
        /* <DEDUP_REMOVED lines=9> */
.L_x_117:
[----:B------:R-:W-:Y:S05]  /*4000*/  BSYNC B1 ;  /* 0x0000000000017941 */ /* 0x000fea0003800000 */
.L_x_116:
        /* <DEDUP_REMOVED lines=10> */
.L_x_119:
[----:B------:R-:W-:Y:S05]  /*40b0*/  BSYNC B1 ;  /* 0x0000000000017941 */ /* 0x000fea0003800000 */
.L_x_118:
        /* <DEDUP_REMOVED lines=10> */
.L_x_121:
[----:B------:R-:W-:Y:S05]  /*4160*/  BSYNC B1 ;  /* 0x0000000000017941 */ /* 0x000fea0003800000 */
.L_x_120:
        /* <DEDUP_REMOVED lines=9> */
.L_x_123:
[----:B------:R-:W-:Y:S05]  /*4200*/  BSYNC B1 ;  /* 0x0000000000017941 */ /* 0x000fea0003800000 */
.L_x_122:
        /* <DEDUP_REMOVED lines=9> */
.L_x_125:
[----:B------:R-:W-:Y:S05]  /*42a0*/  BSYNC B1 ;  /* 0x0000000000017941 */ /* 0x000fea0003800000 */
.L_x_124:
        /* <DEDUP_REMOVED lines=10> */
.L_x_127:
[----:B------:R-:W-:Y:S05]  /*4350*/  BSYNC B1 ;  /* 0x0000000000017941 */ /* 0x000fea0003800000 */
.L_x_126:
        /* <DEDUP_REMOVED lines=10> */
.L_x_129:
[----:B------:R-:W-:Y:S05]  /*4400*/  BSYNC B1 ;  /* 0x0000000000017941 */ /* 0x000fea0003800000 */
.L_x_128:
        /* <DEDUP_REMOVED lines=9> */
.L_x_131:
[----:B------:R-:W-:Y:S05]  /*44a0*/  BSYNC B1 ;  /* 0x0000000000017941 */ /* 0x000fea0003800000 */
.L_x_130:
        /* <DEDUP_REMOVED lines=9> */
.L_x_133:
[----:B------:R-:W-:Y:S05]  /*4540*/  BSYNC B1 ;  /* 0x0000000000017941 */ /* 0x000fea0003800000 */
.L_x_132:
        /* <DEDUP_REMOVED lines=10> */
.L_x_135:
[----:B------:R-:W-:Y:S05]  /*45f0*/  BSYNC B1 ;  /* 0x0000000000017941 */ /* 0x000fea0003800000 */
.L_x_134:
        /* <DEDUP_REMOVED lines=10> */
.L_x_137:
[----:B------:R-:W-:Y:S05]  /*46a0*/  BSYNC B1 ;  /* 0x0000000000017941 */ /* 0x000fea0003800000 */
.L_x_136:
        /* <DEDUP_REMOVED lines=9> */
.L_x_139:
[----:B------:R-:W-:Y:S05]  /*4740*/  BSYNC B1 ;  /* 0x0000000000017941 */ /* 0x000fea0003800000 */
.L_x_138:
        /* <DEDUP_REMOVED lines=9> */
.L_x_141:
[----:B------:R-:W-:Y:S05]  /*47e0*/  BSYNC B1 ;  /* 0x0000000000017941 */ /* 0x000fea0003800000 */
.L_x_140:
        /* <DEDUP_REMOVED lines=10> */
.L_x_143:
[----:B------:R-:W-:Y:S05]  /*4890*/  BSYNC B1 ;  /* 0x0000000000017941 */ /* 0x000fea0003800000 */
.L_x_142:
        /* <DEDUP_REMOVED lines=10> */
.L_x_145:
[----:B------:R-:W-:Y:S05]  /*4940*/  BSYNC B1 ;  /* 0x0000000000017941 */ /* 0x000fea0003800000 */
.L_x_144:
        /* <DEDUP_REMOVED lines=9> */
.L_x_147:
[----:B------:R-:W-:Y:S05]  /*49e0*/  BSYNC B1 ;  /* 0x0000000000017941 */ /* 0x000fea0003800000 */
.L_x_146:
        /* <DEDUP_REMOVED lines=9> */
.L_x_149:
[----:B------:R-:W-:Y:S05]  /*4a80*/  BSYNC B1 ;  /* 0x0000000000017941 */ /* 0x000fea0003800000 */
.L_x_148:
        /* <DEDUP_REMOVED lines=10> */
.L_x_151:
[----:B------:R-:W-:Y:S05]  /*4b30*/  BSYNC B1 ;  /* 0x0000000000017941 */ /* 0x000fea0003800000 */
.L_x_150:
        /* <DEDUP_REMOVED lines=10> */
.L_x_153:
[----:B------:R-:W-:Y:S05]  /*4be0*/  BSYNC B1 ;  /* 0x0000000000017941 */ /* 0x000fea0003800000 */
.L_x_152:
        /* <DEDUP_REMOVED lines=9> */
.L_x_155:
[----:B------:R-:W-:Y:S05]  /*4c80*/  BSYNC B1 ;  /* 0x0000000000017941 */ /* 0x000fea0003800000 */
.L_x_154:
        /* <DEDUP_REMOVED lines=9> */
.L_x_157:
[----:B------:R-:W-:Y:S05]  /*4d20*/  BSYNC B1 ;  /* 0x0000000000017941 */ /* 0x000fea0003800000 */
.L_x_156:
        /* <DEDUP_REMOVED lines=10> */
.L_x_159:
[----:B------:R-:W-:Y:S05]  /*4dd0*/  BSYNC B1 ;  /* 0x0000000000017941 */ /* 0x000fea0003800000 */
.L_x_158:
        /* <DEDUP_REMOVED lines=10> */
.L_x_161:
[----:B------:R-:W-:Y:S05]  /*4e80*/  BSYNC B1 ;  /* 0x0000000000017941 */ /* 0x000fea0003800000 */
.L_x_160:
        /* <DEDUP_REMOVED lines=9> */
.L_x_163:
[----:B------:R-:W-:Y:S05]  /*4f20*/  BSYNC B1 ;  /* 0x0000000000017941 */ /* 0x000fea0003800000 */
.L_x_162:
        /* <DEDUP_REMOVED lines=9> */
.L_x_165:
[----:B------:R-:W-:Y:S05]  /*4fc0*/  BSYNC B1 ;  /* 0x0000000000017941 */ /* 0x000fea0003800000 */
.L_x_164:
        /* <DEDUP_REMOVED lines=10> */
.L_x_167:
[----:B------:R-:W-:Y:S05]  /*5070*/  BSYNC B1 ;  /* 0x0000000000017941 */ /* 0x000fea0003800000 */
.L_x_166:
        /* <DEDUP_REMOVED lines=10> */
.L_x_169:
[----:B------:R-:W-:Y:S05]  /*5120*/  BSYNC B1 ;  /* 0x0000000000017941 */ /* 0x000fea0003800000 */
.L_x_168:
        /* <DEDUP_REMOVED lines=9> */
.L_x_171:
[----:B------:R-:W-:Y:S05]  /*51c0*/  BSYNC B1 ;  /* 0x0000000000017941 */ /* 0x000fea0003800000 */
.L_x_170:
        /* <DEDUP_REMOVED lines=9> */
.L_x_173:
[----:B------:R-:W-:Y:S05]  /*5260*/  BSYNC B1 ;  /* 0x0000000000017941 */ /* 0x000fea0003800000 */
.L_x_172:
        /* <DEDUP_REMOVED lines=10> */
.L_x_175:
[----:B------:R-:W-:Y:S05]  /*5310*/  BSYNC B1 ;  /* 0x0000000000017941 */ /* 0x000fea0003800000 */
.L_x_174:
        /* <DEDUP_REMOVED lines=10> */
.L_x_177:
[----:B------:R-:W-:Y:S05]  /*53c0*/  BSYNC B1 ;  /* 0x0000000000017941 */ /* 0x000fea0003800000 */
.L_x_176:
        /* <DEDUP_REMOVED lines=9> */
.L_x_179:
[----:B------:R-:W-:Y:S05]  /*5460*/  BSYNC B1 ;  /* 0x0000000000017941 */ /* 0x000fea0003800000 */
.L_x_178:
        /* <DEDUP_REMOVED lines=9> */
.L_x_181:
[----:B------:R-:W-:Y:S05]  /*5500*/  BSYNC B1 ;  /* 0x0000000000017941 */ /* 0x000fea0003800000 */
.L_x_180:
        /* <DEDUP_REMOVED lines=10> */
.L_x_183:
[----:B------:R-:W-:Y:S05]  /*55b0*/  BSYNC B1 ;  /* 0x0000000000017941 */ /* 0x000fea0003800000 */
.L_x_182:
        /* <DEDUP_REMOVED lines=10> */
.L_x_185:
[----:B------:R-:W-:Y:S05]  /*5660*/  BSYNC B1 ;  /* 0x0000000000017941 */ /* 0x000fea0003800000 */
.L_x_184:
        /* <DEDUP_REMOVED lines=9> */
.L_x_187:
[----:B------:R-:W-:Y:S05]  /*5700*/  BSYNC B1 ;  /* 0x0000000000017941 */ /* 0x000fea0003800000 */
.L_x_186:
        /* <DEDUP_REMOVED lines=9> */
.L_x_189:
[----:B------:R-:W-:Y:S05]  /*57a0*/  BSYNC B1 ;  /* 0x0000000000017941 */ /* 0x000fea0003800000 */
.L_x_188:
        /* <DEDUP_REMOVED lines=10> */
.L_x_191:
[----:B------:R-:W-:Y:S05]  /*5850*/  BSYNC B1 ;  /* 0x0000000000017941 */ /* 0x000fea0003800000 */
.L_x_190:
        /* <DEDUP_REMOVED lines=10> */
.L_x_193:
[----:B------:R-:W-:Y:S05]  /*5900*/  BSYNC B1 ;  /* 0x0000000000017941 */ /* 0x000fea0003800000 */
.L_x_192:
        /* <DEDUP_REMOVED lines=9> */
.L_x_195:
[----:B------:R-:W-:Y:S05]  /*59a0*/  BSYNC B1 ;  /* 0x0000000000017941 */ /* 0x000fea0003800000 */
.L_x_194:
        /* <DEDUP_REMOVED lines=9> */
.L_x_197:
[----:B------:R-:W-:Y:S05]  /*5a40*/  BSYNC B1 ;  /* 0x0000000000017941 */ /* 0x000fea0003800000 */
.L_x_196:
        /* <DEDUP_REMOVED lines=10> */
.L_x_199:
[----:B------:R-:W-:Y:S05]  /*5af0*/  BSYNC B1 ;  /* 0x0000000000017941 */ /* 0x000fea0003800000 */
.L_x_198:
        /* <DEDUP_REMOVED lines=10> */
.L_x_201:
[----:B------:R-:W-:Y:S05]  /*5ba0*/  BSYNC B1 ;  /* 0x0000000000017941 */ /* 0x000fea0003800000 */
.L_x_200:
        /* <DEDUP_REMOVED lines=9> */
.L_x_203:
[----:B------:R-:W-:Y:S05]  /*5c40*/  BSYNC B1 ;  /* 0x0000000000017941 */ /* 0x000fea0003800000 */
.L_x_202:
        /* <DEDUP_REMOVED lines=9> */
.L_x_205:
[----:B------:R-:W-:Y:S05]  /*5ce0*/  BSYNC B1 ;  /* 0x0000000000017941 */ /* 0x000fea0003800000 */
.L_x_204:
        /* <DEDUP_REMOVED lines=10> */
.L_x_207:
[----:B------:R-:W-:Y:S05]  /*5d90*/  BSYNC B1 ;  /* 0x0000000000017941 */ /* 0x000fea0003800000 */
.L_x_206:
        /* <DEDUP_REMOVED lines=10> */
.L_x_209:
[----:B------:R-:W-:Y:S05]  /*5e40*/  BSYNC B1 ;  /* 0x0000000000017941 */ /* 0x000fea0003800000 */
.L_x_208:
        /* <DEDUP_REMOVED lines=9> */
.L_x_211:
[----:B------:R-:W-:Y:S05]  /*5ee0*/  BSYNC B1 ;  /* 0x0000000000017941 */ /* 0x000fea0003800000 */
.L_x_210:
        /* <DEDUP_REMOVED lines=9> */
.L_x_213:
[----:B------:R-:W-:Y:S05]  /*5f80*/  BSYNC B1 ;  /* 0x0000000000017941 */ /* 0x000fea0003800000 */
.L_x_212:
        /* <DEDUP_REMOVED lines=10> */
.L_x_215:
[----:B------:R-:W-:Y:S05]  /*6030*/  BSYNC B1 ;  /* 0x0000000000017941 */ /* 0x000fea0003800000 */
.L_x_214:
        /* <DEDUP_REMOVED lines=10> */
.L_x_217:
[----:B------:R-:W-:Y:S05]  /*60e0*/  BSYNC B1 ;  /* 0x0000000000017941 */ /* 0x000fea0003800000 */
.L_x_216:
        /* <DEDUP_REMOVED lines=9> */
.L_x_219:
[----:B------:R-:W-:Y:S05]  /*6180*/  BSYNC B1 ;  /* 0x0000000000017941 */ /* 0x000fea0003800000 */
.L_x_218:
        /* <DEDUP_REMOVED lines=9> */
.L_x_221:
[----:B------:R-:W-:Y:S05]  /*6220*/  BSYNC B1 ;  /* 0x0000000000017941 */ /* 0x000fea0003800000 */
.L_x_220:
        /* <DEDUP_REMOVED lines=10> */
.L_x_223:
[----:B------:R-:W-:Y:S05]  /*62d0*/  BSYNC B1 ;  /* 0x0000000000017941 */ /* 0x000fea0003800000 */
.L_x_222:
        /* <DEDUP_REMOVED lines=10> */
.L_x_225:
[----:B------:R-:W-:Y:S05]  /*6380*/  BSYNC B1 ;  /* 0x0000000000017941 */ /* 0x000fea0003800000 */
.L_x_224:
        /* <DEDUP_REMOVED lines=9> */
.L_x_227:
[----:B------:R-:W-:Y:S05]  /*6420*/  BSYNC B1 ;  /* 0x0000000000017941 */ /* 0x000fea0003800000 */
.L_x_226:
        /* <DEDUP_REMOVED lines=9> */
.L_x_229:
[----:B------:R-:W-:Y:S05]  /*64c0*/  BSYNC B1 ;  /* 0x0000000000017941 */ /* 0x000fea0003800000 */
.L_x_228:
        /* <DEDUP_REMOVED lines=10> */
.L_x_231:
[----:B------:R-:W-:Y:S05]  /*6570*/  BSYNC B1 ;  /* 0x0000000000017941 */ /* 0x000fea0003800000 */
.L_x_230:
        /* <DEDUP_REMOVED lines=10> */
.L_x_233:
[----:B------:R-:W-:Y:S05]  /*6620*/  BSYNC B1 ;  /* 0x0000000000017941 */ /* 0x000fea0003800000 */
.L_x_232:
        /* <DEDUP_REMOVED lines=9> */
.L_x_235:
[----:B------:R-:W-:Y:S05]  /*66c0*/  BSYNC B1 ;  /* 0x0000000000017941 */ /* 0x000fea0003800000 */
.L_x_234:
        /* <DEDUP_REMOVED lines=9> */
.L_x_237:
[----:B------:R-:W-:Y:S05]  /*6760*/  BSYNC B1 ;  /* 0x0000000000017941 */ /* 0x000fea0003800000 */
.L_x_236:
        /* <DEDUP_REMOVED lines=10> */
.L_x_239:
[----:B------:R-:W-:Y:S05]  /*6810*/  BSYNC B1 ;  /* 0x0000000000017941 */ /* 0x000fea0003800000 */
.L_x_238:
        /* <DEDUP_REMOVED lines=10> */
.L_x_241:
[----:B------:R-:W-:Y:S05]  /*68c0*/  BSYNC B1 ;  /* 0x0000000000017941 */ /* 0x000fea0003800000 */
.L_x_240:
        /* <DEDUP_REMOVED lines=9> */
.L_x_243:
[----:B------:R-:W-:Y:S05]  /*6960*/  BSYNC B1 ;  /* 0x0000000000017941 */ /* 0x000fea0003800000 */
.L_x_242:
        /* <DEDUP_REMOVED lines=9> */
.L_x_245:
[----:B------:R-:W-:Y:S05]  /*6a00*/  BSYNC B1 ;  /* 0x0000000000017941 */ /* 0x000fea0003800000 */
.L_x_244:
        /* <DEDUP_REMOVED lines=10> */
.L_x_247:
[----:B------:R-:W-:Y:S05]  /*6ab0*/  BSYNC B1 ;  /* 0x0000000000017941 */ /* 0x000fea0003800000 */
.L_x_246:
        /* <DEDUP_REMOVED lines=10> */
.L_x_249:
[----:B------:R-:W-:Y:S05]  /*6b60*/  BSYNC B1 ;  /* 0x0000000000017941 */ /* 0x000fea0003800000 */
.L_x_248:
        /* <DEDUP_REMOVED lines=9> */
.L_x_251:
[----:B------:R-:W-:Y:S05]  /*6c00*/  BSYNC B1 ;  /* 0x0000000000017941 */ /* 0x000fea0003800000 */
.L_x_250:
        /* <DEDUP_REMOVED lines=9> */
.L_x_253:
[----:B------:R-:W-:Y:S05]  /*6ca0*/  BSYNC B1 ;  /* 0x0000000000017941 */ /* 0x000fea0003800000 */
.L_x_252:
        /* <DEDUP_REMOVED lines=10> */
.L_x_255:
[----:B------:R-:W-:Y:S05]  /*6d50*/  BSYNC B1 ;  /* 0x0000000000017941 */ /* 0x000fea0003800000 */
.L_x_254:
        /* <DEDUP_REMOVED lines=10> */
.L_x_257:
[----:B------:R-:W-:Y:S05]  /*6e00*/  BSYNC B1 ;  /* 0x0000000000017941 */ /* 0x000fea0003800000 */
.L_x_256:
        /* <DEDUP_REMOVED lines=9> */
.L_x_259:
[----:B------:R-:W-:Y:S05]  /*6ea0*/  BSYNC B1 ;  /* 0x0000000000017941 */ /* 0x000fea0003800000 */
.L_x_258:
        /* <DEDUP_REMOVED lines=9> */
.L_x_261:
[----:B------:R-:W-:Y:S05]  /*6f40*/  BSYNC B1 ;  /* 0x0000000000017941 */ /* 0x000fea0003800000 */
.L_x_260:
        /* <DEDUP_REMOVED lines=10> */
.L_x_263:
[----:B------:R-:W-:Y:S05]  /*6ff0*/  BSYNC B1 ;  /* 0x0000000000017941 */ /* 0x000fea0003800000 */
.L_x_262:
        /* <DEDUP_REMOVED lines=10> */
.L_x_265:
[----:B------:R-:W-:Y:S05]  /*70a0*/  BSYNC B1 ;  /* 0x0000000000017941 */ /* 0x000fea0003800000 */
.L_x_264:
        /* <DEDUP_REMOVED lines=9> */
.L_x_267:
[----:B------:R-:W-:Y:S05]  /*7140*/  BSYNC B1 ;  /* 0x0000000000017941 */ /* 0x000fea0003800000 */
.L_x_266:
        /* <DEDUP_REMOVED lines=9> */
.L_x_269:
[----:B------:R-:W-:Y:S05]  /*71e0*/  BSYNC B1 ;  /* 0x0000000000017941 */ /* 0x000fea0003800000 */
.L_x_268:
        /* <DEDUP_REMOVED lines=10> */
.L_x_271:
[----:B------:R-:W-:Y:S05]  /*7290*/  BSYNC B1 ;  /* 0x0000000000017941 */ /* 0x000fea0003800000 */
.L_x_270:
        /* <DEDUP_REMOVED lines=10> */
.L_x_273:
[----:B------:R-:W-:Y:S05]  /*7340*/  BSYNC B1 ;  /* 0x0000000000017941 */ /* 0x000fea0003800000 */
.L_x_272:
        /* <DEDUP_REMOVED lines=9> */
.L_x_275:
[----:B------:R-:W-:Y:S05]  /*73e0*/  BSYNC B1 ;  /* 0x0000000000017941 */ /* 0x000fea0003800000 */
.L_x_274:
        /* <DEDUP_REMOVED lines=9> */
.L_x_277:
[----:B------:R-:W-:Y:S05]  /*7480*/  BSYNC B1 ;  /* 0x0000000000017941 */ /* 0x000fea0003800000 */
.L_x_276:
        /* <DEDUP_REMOVED lines=10> */
.L_x_279:
[----:B------:R-:W-:Y:S05]  /*7530*/  BSYNC B1 ;  /* 0x0000000000017941 */ /* 0x000fea0003800000 */
.L_x_278:
        /* <DEDUP_REMOVED lines=10> */
.L_x_281:
[----:B------:R-:W-:Y:S05]  /*75e0*/  BSYNC B1 ;  /* 0x0000000000017941 */ /* 0x000fea0003800000 */
.L_x_280:
[----:B-----5:R-:W-:Y:S01]  /*75f0*/  IMAD.U32 R3, R24, 0x10000, RZ ;  /* 0x0001000018037824 */ /* 0x020fe200078e00ff */
[----:B------:R-:W-:Y:S01]  /*7600*/  ISETP.GT.AND P1, PT, R0, 0x8, P1 ;  /* 0x000000080000780c */ /* 0x000fe20000f24270 */
[----:B------:R-:W-:Y:S02]  /*7610*/  BSSY B1, `(.L_x_282) ;  /* 0x0000007000017945 */ /* 0x000fe40003800000 */
[----:B01--4-:R-:W-:-:S04]  /*7620*/  FMUL R6, R3, R156 ;  /* 0x0000009c03067220 */ /* 0x013fc80000400000 */
[----:B------:R-:W-:-:S05]  /*7630*/  FFMA R6, R149, R155, R6 ;  /* 0x0000009b95067223 */ /* 0x000fca0000000006 */
[----:B------:R-:W-:-:S05]  /*7640*/  F2FP.BF16.F32.PACK_AB R6, RZ, R6 ;  /* 0x00000006ff06723e */ /* 0x000fca00000010ff */
[----:B------:R0:W-:Y:S01]  /*7650*/  @P3 STG.E.U16 desc[UR36][R4.64+0x1f2], R6 ;  /* 0x0001f20604003986 */ /* 0x0001e2000c101524 */
[----:B------:R-:W-:Y:S05]  /*7660*/  @!P1 BRA `(.L_x_283) ;  /* 0x0000000000049947 */ /* 0x000fea0003800000 */
[----:B------:R1:W5:Y:S02]  /*7670*/  LDG.E.LTC128B.U16 R24, desc[UR36][R8.64+0x1f0] ;  /* 0x0001f02408187981 */ /* 0x000364000c1e1520 */
.L_x_283:
[----:B------:R-:W-:Y:S05]  /*7680*/  BSYNC B1 ;  /* 0x0000000000017941 */ /* 0x000fea0003800000 */
.L_x_282:
[----:B-----5:R-:W-:Y:S01]  /*7690*/  IMAD.U32 R3, R24, 0x10000, RZ ;  /* 0x0001000018037824 */ /* 0x020fe200078e00ff */
[----:B------:R-:W-:Y:S01]  /*76a0*/  ISETP.GT.AND P0, PT, R0, 0x8, P0 ;  /* 0x000000080000780c */ /* 0x000fe20000704270 */
[----:B0-----:R-:W-:Y:S01]  /*76b0*/  @P1 IMAD.MOV.U32 R4, RZ, RZ, R10 ;  /* 0x000000ffff041224 */ /* 0x001fe200078e000a */
[----:B------:R-:W-:Y:S01]  /*76c0*/  BSSY B1, `(.L_x_284) ;  /* 0x0000008000017945 */ /* 0x000fe20003800000 */
[----:B------:R-:W-:Y:S01]  /*76d0*/  FMUL R3, R3, R156 ;  /* 0x0000009c03037220 */ /* 0x000fe20000400000 */
[----:B------:R-:W-:-:S03]  /*76e0*/  @P1 IMAD.MOV.U32 R5, RZ, RZ, R11 ;  /* 0x000000ffff051224 */ /* 0x000fc600078e000b */
[----:B------:R-:W-:-:S05]  /*76f0*/  FFMA R3, R150, R155, R3 ;  /* 0x0000009b96037223 */ /* 0x000fca0000000003 */
[----:B------:R-:W-:-:S05]  /*7700*/  F2FP.BF16.F32.PACK_AB R3, RZ, R3 ;  /* 0x00000003ff03723e */ /* 0x000fca00000010ff */
[----:B------:R0:W-:Y:S01]  /*7710*/  @P1 STG.E.U16 desc[UR36][R4.64+0x1f0], R3 ;  /* 0x0001f00304001986 */ /* 0x0001e2000c101524 */
[----:B------:R-:W-:Y:S05]  /*7720*/  @!P0 BRA `(.L_x_285) ;  /* 0x0000000000048947 */ /* 0x000fea0003800000 */
[----:B------:R4:W5:Y:S02]  /*7730*/  LDG.E.LTC128B.U16 R24, desc[UR36][R8.64+0x1f2] ;  /* 0x0001f22408187981 */ /* 0x000964000c1e1520 */
.L_x_285:
[----:B------:R-:W-:Y:S05]  /*7740*/  BSYNC B1 ;  /* 0x0000000000017941 */ /* 0x000fea0003800000 */
.L_x_284:
[----:B------:R-:W-:Y:S05]  /*7750*/  @!P0 BRA `(.L_x_286) ;  /* 0x0000002400308947 */ /* 0x000fea0003800000 */
[----:B0----5:R-:W-:-:S04]  /*7760*/  IMAD.U32 R3, R24, 0x10000, RZ ;  /* 0x0001000018037824 */ /* 0x021fc800078e00ff */
[----:B------:R-:W-:-:S04]  /*7770*/  FMUL R0, R3, R156 ;  /* 0x0000009c03007220 */ /* 0x000fc80000400000 */
[----:B------:R-:W-:-:S05]  /*7780*/  FFMA R0, R151, R155, R0 ;  /* 0x0000009b97007223 */ /* 0x000fca0000000000 */
[----:B------:R-:W-:-:S05]  /*7790*/  F2FP.BF16.F32.PACK_AB R0, RZ, R0 ;  /* 0x00000000ff00723e */ /* 0x000fca00000010ff */
[----:B------:R0:W-:Y:S01]  /*77a0*/  STG.E.U16 desc[UR36][R10.64+0x1f2], R0 ;  /* 0x0001f2000a007986 */ /* 0x0001e2000c101524 */
[----:B------:R-:W-:Y:S05]  /*77b0*/  BRA `(.L_x_286) ;  /* 0x0000002400187947 */ /* 0x000fea0003800000 */
.L_x_33:
[----:B------:R-:W-:Y:S01]  /*77c0*/  ISETP.GT.AND P0, PT, R3, 0x1, PT ;  /* 0x000000010300780c */ /* 0x000fe20003f04270 */
[----:B------:R-:W-:Y:S01]  /*77d0*/  ULDC.64 UR4, c[0x0][0x5c0] ;  /* 0x0001700000047ab9 */ /* 0x000fe20000000a00 */
[-C--:B------:R-:W-:Y:S01]  /*77e0*/  FMUL R24, R24, R155.reuse ;  /* 0x0000009b18187220 */ /* 0x080fe20000400000 */
[-C--:B------:R-:W-:Y:S01]  /*77f0*/  FMUL R25, R25, R155.reuse ;  /* 0x0000009b19197220 */ /* 0x080fe20000400000 */
[----:B------:R-:W-:Y:S01]  /*7800*/  ISETP.GT.AND P3, PT, R0, RZ, P0 ;  /* 0x000000ff0000720c */ /* 0x000fe20000764270 */
[-C--:B------:R-:W-:Y:S01]  /*7810*/  FMUL R26, R26, R155.reuse ;  /* 0x0000009b1a1a7220 */ /* 0x080fe20000400000 */
[----:B------:R-:W-:Y:S01]  /*7820*/  LEA R4, P4, R160, UR4, 0x1 ;  /* 0x00000004a0047c11 */ /* 0x000fe2000f8808ff */
[-C--:B------:R-:W-:Y:S01]  /*7830*/  FMUL R27, R27, R155.reuse ;  /* 0x0000009b1b1b7220 */ /* 0x080fe20000400000 */
[----:B------:R-:W-:Y:S01]  /*7840*/  F2FP.BF16.F32.PACK_AB R24, RZ, R24 ;  /* 0x00000018ff18723e */ /* 0x000fe200000010ff */
[-C--:B------:R-:W-:Y:S01]  /*7850*/  FMUL R28, R28, R155.reuse ;  /* 0x0000009b1c1c7220 */ /* 0x080fe20000400000 */
[----:B------:R-:W-:Y:S01]  /*7860*/  LEA.HI.X R5, R160, UR5, R153, 0x1, P4 ;  /* 0x00000005a0057c11 */ /* 0x000fe2000a0f0c99 */
[----:B------:R-:W-:Y:S01]  /*7870*/  FMUL R29, R29, R155 ;  /* 0x0000009b1d1d7220 */ /* 0x000fe20000400000 */
[----:B------:R-:W-:Y:S01]  /*7880*/  F2FP.BF16.F32.PACK_AB R25, RZ, R25 ;  /* 0x00000019ff19723e */ /* 0x000fe200000010ff */
[-C--:B------:R-:W-:Y:S01]  /*7890*/  FMUL R30, R30, R155.reuse ;  /* 0x0000009b1e1e7220 */ /* 0x080fe20000400000 */
[----:B------:R-:W-:Y:S01]  /*78a0*/  SHF.L.U64.HI R11, R10, 0x4, R11 ;  /* 0x000000040a0b7819 */ /* 0x000fe2000001020b */
[----:B------:R-:W-:Y:S01]  /*78b0*/  @P1 STG.E.U16 desc[UR36][R4.64], R24 ;  /* 0x0000001804001986 */ /* 0x000fe2000c101524 */
[----:B------:R-:W-:Y:S01]  /*78c0*/  ISETP.GT.AND P1, PT, R3, 0x8, PT ;  /* 0x000000080300780c */ /* 0x000fe20003f24270 */
[-C--:B------:R-:W-:Y:S01]  /*78d0*/  FMUL R31, R31, R155.reuse ;  /* 0x0000009b1f1f7220 */ /* 0x080fe20000400000 */
[----:B------:R-:W-:Y:S01]  /*78e0*/  ISETP.GT.AND P4, PT, R0, 0x8, P0 ;  /* 0x000000080000780c */ /* 0x000fe20000784270 */
[----:B------:R-:W-:Y:S01]  /*78f0*/  @P3 STG.E.U16 desc[UR36][R4.64+0x2], R25 ;  /* 0x0000021904003986 */ /* 0x000fe2000c101524 */
[----:B------:R-:W-:Y:S01]  /*7900*/  LEA R6, P3, R10, R4, 0x4 ;  /* 0x000000040a067211 */ /* 0x000fe200078620ff */
[-C--:B------:R-:W-:Y:S01]  /*7910*/  FMUL R32, R32, R155.reuse ;  /* 0x0000009b20207220 */ /* 0x080fe20000400000 */
[C---:B------:R-:W-:Y:S01]  /*7920*/  ISETP.GT.AND P2, PT, R0.reuse, 0x8, P2 ;  /* 0x000000080000780c */ /* 0x040fe20001744270 */
[-C--:B------:R-:W-:Y:S01]  /*7930*/  FMUL R33, R33, R155.reuse ;  /* 0x0000009b21217220 */ /* 0x080fe20000400000 */
[----:B------:R-:W-:Y:S01]  /*7940*/  ISETP.GT.AND P0, PT, R3, 0x9, PT ;  /* 0x000000090300780c */ /* 0x000fe20003f04270 */
[----:B------:R-:W-:Y:S01]  /*7950*/  IMAD.X R7, R11, 0x1, R5, P3 ;  /* 0x000000010b077824 */ /* 0x000fe200018e0605 */
[----:B------:R-:W-:Y:S01]  /*7960*/  ISETP.GT.AND P5, PT, R0, RZ, P1 ;  /* 0x000000ff0000720c */ /* 0x000fe20000fa4270 */
[-C--:B------:R-:W-:Y:S01]  /*7970*/  FMUL R34, R34, R155.reuse ;  /* 0x0000009b22227220 */ /* 0x080fe20000400000 */
[----:B------:R-:W-:Y:S01]  /*7980*/  ISETP.GT.AND P3, PT, R0, RZ, P0 ;  /* 0x000000ff0000720c */ /* 0x000fe20000764270 */
[-C--:B------:R-:W-:Y:S01]  /*7990*/  FMUL R35, R35, R155.reuse ;  /* 0x0000009b23237220 */ /* 0x080fe20000400000 */
[----:B------:R-:W-:Y:S01]  /*79a0*/  F2FP.BF16.F32.PACK_AB R26, RZ, R26 ;  /* 0x0000001aff1a723e */ /* 0x000fe200000010ff */
[----:B------:R-:W-:Y:S01]  /*79b0*/  FMUL R36, R36, R155 ;  /* 0x0000009b24247220 */ /* 0x000fe20000400000 */
[----:B------:R-:W-:Y:S01]  /*79c0*/  F2FP.BF16.F32.PACK_AB R27, RZ, R27 ;  /* 0x0000001bff1b723e */ /* 0x000fe200000010ff */
[----:B------:R-:W-:Y:S01]  /*79d0*/  FMUL R37, R37, R155 ;  /* 0x0000009b25257220 */ /* 0x000fe20000400000 */
[----:B------:R-:W-:Y:S01]  /*79e0*/  F2FP.BF16.F32.PACK_AB R28, RZ, R28 ;  /* 0x0000001cff1c723e */ /* 0x000fe200000010ff */
[----:B------:R-:W-:Y:S01]  /*79f0*/  @P2 STG.E.U16 desc[UR36][R6.64], R26 ;  /* 0x0000001a06002986 */ /* 0x000fe2000c101524 */
[----:B------:R-:W-:Y:S01]  /*7a00*/  F2FP.BF16.F32.PACK_AB R29, RZ, R29 ;  /* 0x0000001dff1d723e */ /* 0x000fe200000010ff */
[-C--:B------:R-:W-:Y:S01]  /*7a10*/  FMUL R38, R38, R155.reuse ;  /* 0x0000009b26267220 */ /* 0x080fe20000400000 */
[C---:B------:R-:W-:Y:S01]  /*7a20*/  ISETP.GT.AND P2, PT, R0.reuse, 0x8, P1 ;  /* 0x000000080000780c */ /* 0x040fe20000f44270 */
[----:B------:R-:W-:Y:S01]  /*7a30*/  @P4 STG.E.U16 desc[UR36][R6.64+0x2], R27 ;  /* 0x0000021b06004986 */ /* 0x000fe2000c101524 */
[----:B------:R-:W-:Y:S01]  /*7a40*/  ISETP.GT.AND P1, PT, R3, 0x10, PT ;  /* 0x000000100300780c */ /* 0x000fe20003f24270 */
[-C--:B------:R-:W-:Y:S01]  /*7a50*/  FMUL R39, R39, R155.reuse ;  /* 0x0000009b27277220 */ /* 0x080fe20000400000 */
[----:B------:R-:W-:Y:S01]  /*7a60*/  F2FP.BF16.F32.PACK_AB R30, RZ, R30 ;  /* 0x0000001eff1e723e */ /* 0x000fe200000010ff */
[----:B------:R-:W-:Y:S01]  /*7a70*/  @P5 STG.E.U16 desc[UR36][R4.64+0x10], R28 ;  /* 0x0000101c04005986 */ /* 0x000fe2000c101524 */
[----:B------:R-:W-:Y:S01]  /*7a80*/  ISETP.GT.AND P4, PT, R0, RZ, P1 ;  /* 0x000000ff0000720c */ /* 0x000fe20000f84270 */
[----:B------:R-:W-:Y:S01]  /*7a90*/  FMUL R40, R40, R155 ;  /* 0x0000009b28287220 */ /* 0x000fe20000400000 */
[----:B------:R-:W-:Y:S01]  /*7aa0*/  F2FP.BF16.F32.PACK_AB R31, RZ, R31 ;  /* 0x0000001fff1f723e */ /* 0x000fe200000010ff */
[----:B------:R-:W-:Y:S01]  /*7ab0*/  @P3 STG.E.U16 desc[UR36][R4.64+0x12], R29 ;  /* 0x0000121d04003986 */ /* 0x000fe2000c101524 */
[----:B------:R-:W-:Y:S01]  /*7ac0*/  ISETP.GT.AND P3, PT, R0, 0x8, P0 ;  /* 0x000000080000780c */ /* 0x000fe20000764270 */
[-C--:B------:R-:W-:Y:S01]  /*7ad0*/  FMUL R41, R41, R155.reuse ;  /* 0x0000009b29297220 */ /* 0x080fe20000400000 */
[----:B------:R-:W-:Y:S01]  /*7ae0*/  ISETP.GT.AND P0, PT, R3, 0x11, PT ;  /* 0x000000110300780c */ /* 0x000fe20003f04270 */
[----:B------:R-:W-:Y:S01]  /*7af0*/  @P2 STG.E.U16 desc[UR36][R6.64+0x10], R30 ;  /* 0x0000101e06002986 */ /* 0x000fe2000c101524 */
[----:B------:R-:W-:Y:S01]  /*7b00*/  F2FP.BF16.F32.PACK_AB R32, RZ, R32 ;  /* 0x00000020ff20723e */ /* 0x000fe200000010ff */
[-C--:B------:R-:W-:Y:S01]  /*7b10*/  FMUL R42, R42, R155.reuse ;  /* 0x0000009b2a2a7220 */ /* 0x080fe20000400000 */
[C---:B------:R-:W-:Y:S01]  /*7b20*/  ISETP.GT.AND P5, PT, R0.reuse, RZ, P0 ;  /* 0x000000ff0000720c */ /* 0x040fe200007a4270 */
[-C--:B------:R-:W-:Y:S01]  /*7b30*/  FMUL R43, R43, R155.reuse ;  /* 0x0000009b2b2b7220 */ /* 0x080fe20000400000 */
[----:B------:R-:W-:Y:S01]  /*7b40*/  ISETP.GT.AND P2, PT, R0, 0x8, P1 ;  /* 0x000000080000780c */ /* 0x000fe20000f44270 */
[-C--:B------:R-:W-:Y:S01]  /*7b50*/  FMUL R44, R44, R155.reuse ;  /* 0x0000009b2c2c7220 */ /* 0x080fe20000400000 */
[----:B------:R-:W-:Y:S01]  /*7b60*/  ISETP.GT.AND P1, PT, R3, 0x18, PT ;  /* 0x000000180300780c */ /* 0x000fe20003f24270 */
[----:B------:R-:W-:Y:S01]  /*7b70*/  FMUL R45, R45, R155 ;  /* 0x0000009b2d2d7220 */ /* 0x000fe20000400000 */
[----:B------:R-:W-:Y:S01]  /*7b80*/  F2FP.BF16.F32.PACK_AB R33, RZ, R33 ;  /* 0x00000021ff21723e */ /* 0x000fe200000010ff */
[----:B------:R-:W-:Y:S01]  /*7b90*/  @P3 STG.E.U16 desc[UR36][R6.64+0x12], R31 ;  /* 0x0000121f06003986 */ /* 0x000fe2000c101524 */
[----:B------:R-:W-:Y:S01]  /*7ba0*/  ISETP.GT.AND P3, PT, R0, 0x8, P0 ;  /* 0x000000080000780c */ /* 0x000fe20000764270 */
[-C--:B------:R-:W-:Y:S01]  /*7bb0*/  FMUL R46, R46, R155.reuse ;  /* 0x0000009b2e2e7220 */ /* 0x080fe20000400000 */
[----:B------:R-:W-:Y:S01]  /*7bc0*/  ISETP.GT.AND P0, PT, R3, 0x19, PT ;  /* 0x000000190300780c */ /* 0x000fe20003f04270 */
[----:B------:R-:W-:Y:S01]  /*7bd0*/  @P4 STG.E.U16 desc[UR36][R4.64+0x20], R32 ;  /* 0x0000202004004986 */ /* 0x000fe2000c101524 */
[C---:B------:R-:W-:Y:S01]  /*7be0*/  ISETP.GT.AND P4, PT, R0.reuse, RZ, P1 ;  /* 0x000000ff0000720c */ /* 0x040fe20000f84270 */
[-C--:B------:R-:W-:Y:S01]  /*7bf0*/  FMUL R47, R47, R155.reuse ;  /* 0x0000009b2f2f7220 */ /* 0x080fe20000400000 */
[----:B------:R-:W-:Y:S01]  /*7c00*/  F2FP.BF16.F32.PACK_AB R34, RZ, R34 ;  /* 0x00000022ff22723e */ /* 0x000fe200000010ff */
[----:B------:R-:W-:Y:S01]  /*7c10*/  @P5 STG.E.U16 desc[UR36][R4.64+0x22], R33 ;  /* 0x0000222104005986 */ /* 0x000fe2000c101524 */
[----:B------:R-:W-:Y:S01]  /*7c20*/  ISETP.GT.AND P5, PT, R0, RZ, P0 ;  /* 0x000000ff0000720c */ /* 0x000fe200007a4270 */
[----:B------:R-:W-:Y:S01]  /*7c30*/  FMUL R48, R48, R155 ;  /* 0x0000009b30307220 */ /* 0x000fe20000400000 */
[----:B------:R-:W-:Y:S01]  /*7c40*/  F2FP.BF16.F32.PACK_AB R35, RZ, R35 ;  /* 0x00000023ff23723e */ /* 0x000fe200000010ff */
[----:B------:R-:W-:Y:S01]  /*7c50*/  @P2 STG.E.U16 desc[UR36][R6.64+0x20], R34 ;  /* 0x0000202206002986 */ /* 0x000fe2000c101524 */
[----:B------:R-:W-:Y:S01]  /*7c60*/  F2FP.BF16.F32.PACK_AB R36, RZ, R36 ;  /* 0x00000024ff24723e */ /* 0x000fe200000010ff */
[-C--:B------:R-:W-:Y:S01]  /*7c70*/  FMUL R49, R49, R155.reuse ;  /* 0x0000009b31317220 */ /* 0x080fe20000400000 */
[----:B------:R-:W-:Y:S01]  /*7c80*/  ISETP.GT.AND P2, PT, R0, 0x8, P1 ;  /* 0x000000080000780c */ /* 0x000fe20000f44270 */
[----:B------:R-:W-:Y:S01]  /*7c90*/  @P3 STG.E.U16 desc[UR36][R6.64+0x22], R35 ;  /* 0x0000222306003986 */ /* 0x000fe2000c101524 */
[----:B------:R-:W-:Y:S01]  /*7ca0*/  ISETP.GT.AND P1, PT, R3, 0x20, PT ;  /* 0x000000200300780c */ /* 0x000fe20003f24270 */
[----:B------:R-:W-:Y:S01]  /*7cb0*/  FMUL R50, R50, R155 ;  /* 0x0000009b32327220 */ /* 0x000fe20000400000 */
[----:B------:R-:W-:Y:S01]  /*7cc0*/  F2FP.BF16.F32.PACK_AB R37, RZ, R37 ;  /* 0x00000025ff25723e */ /* 0x000fe200000010ff */
[----:B------:R-:W-:Y:S01]  /*7cd0*/  @P4 STG.E.U16 desc[UR36][R4.64+0x30], R36 ;  /* 0x0000302404004986 */ /* 0x000fe2000c101524 */
[C---:B------:R-:W-:Y:S01]  /*7ce0*/  ISETP.GT.AND P3, PT, R0.reuse, 0x8, P0 ;  /* 0x000000080000780c */ /* 0x040fe20000764270 */
[-C--:B------:R-:W-:Y:S01]  /*7cf0*/  FMUL R51, R51, R155.reuse ;  /* 0x0000009b33337220 */ /* 0x080fe20000400000 */
[----:B------:R-:W-:Y:S01]  /*7d00*/  ISETP.GT.AND P0, PT, R3, 0x21, PT ;  /* 0x000000210300780c */ /* 0x000fe20003f04270 */
[----:B------:R-:W-:Y:S01]  /*7d10*/  @P5 STG.E.U16 desc[UR36][R4.64+0x32], R37 ;  /* 0x0000322504005986 */ /* 0x000fe2000c101524 */
[----:B------:R-:W-:Y:S01]  /*7d20*/  ISETP.GT.AND P4, PT, R0, RZ, P1 ;  /* 0x000000ff0000720c */ /* 0x000fe20000f84270 */
[-C--:B------:R-:W-:Y:S01]  /*7d30*/  FMUL R52, R52, R155.reuse ;  /* 0x0000009b34347220 */ /* 0x080fe20000400000 */
[----:B------:R-:W-:Y:S01]  /*7d40*/  F2FP.BF16.F32.PACK_AB R38, RZ, R38 ;  /* 0x00000026ff26723e */ /* 0x000fe200000010ff */
[-C--:B------:R-:W-:Y:S01]  /*7d50*/  FMUL R53, R53, R155.reuse ;  /* 0x0000009b35357220 */ /* 0x080fe20000400000 */
        /* <DEDUP_REMOVED lines=325> */
[----:B------:R-:W-:Y:S01]  /*91b0*/  FMUL R151, R151, R155 ;  /* 0x0000009b97977220 */ /* 0x000fe20000400000 */
[----:B------:R-:W-:Y:S01]  /*91c0*/  ISETP.GT.AND P2, PT, R0, 0x8, P1 ;  /* 0x000000080000780c */ /* 0x000fe20000f44270 */
[----:B------:R-:W-:Y:S01]  /*91d0*/  @P3 STG.E.U16 desc[UR36][R6.64+0x132], R103 ;  /* 0x0001326706003986 */ /* 0x000fe2000c101524 */
[----:B------:R-:W-:-:S02]  /*91e0*/  ISETP.GT.AND P1, PT, R3, 0xa8, PT ;  /* 0x000000a80300780c */ /* 0x000fc40003f24270 */
[----:B------:R-:W-:Y:S01]  /*91f0*/  F2FP.BF16.F32.PACK_AB R105, RZ, R105 ;  /* 0x00000069ff69723e */ /* 0x000fe200000010ff */
[----:B------:R-:W-:Y:S01]  /*9200*/  @P4 STG.E.U16 desc[UR36][R4.64+0x140], R104 ;  /* 0x0001406804004986 */ /* 0x000fe2000c101524 */
[C---:B------:R-:W-:Y:S02]  /*9210*/  ISETP.GT.AND P3, PT, R0.reuse, 0x8, P0 ;  /* 0x000000080000780c */ /* 0x040fe40000764270 */
[----:B------:R-:W-:Y:S01]  /*9220*/  ISETP.GT.AND P0, PT, R3, 0xa9, PT ;  /* 0x000000a90300780c */ /* 0x000fe20003f04270 */
[----:B------:R-:W-:Y:S01]  /*9230*/  @P5 STG.E.U16 desc[UR36][R4.64+0x142], R105 ;  /* 0x0001426904005986 */ /* 0x000fe2000c101524 */
[C---:B------:R-:W-:Y:S02]  /*9240*/  ISETP.GT.AND P4, PT, R0.reuse, RZ, P1 ;  /* 0x000000ff0000720c */ /* 0x040fe40000f84270 */
[----:B------:R-:W-:Y:S02]  /*9250*/  F2FP.BF16.F32.PACK_AB R106, RZ, R106 ;  /* 0x0000006aff6a723e */ /* 0x000fe400000010ff */
[----:B------:R-:W-:-:S02]  /*9260*/  ISETP.GT.AND P5, PT, R0, RZ, P0 ;  /* 0x000000ff0000720c */ /* 0x000fc400007a4270 */
[----:B------:R-:W-:Y:S01]  /*9270*/  F2FP.BF16.F32.PACK_AB R107, RZ, R107 ;  /* 0x0000006bff6b723e */ /* 0x000fe200000010ff */
[----:B------:R-:W-:Y:S01]  /*9280*/  @P2 STG.E.U16 desc[UR36][R6.64+0x140], R106 ;  /* 0x0001406a06002986 */ /* 0x000fe2000c101524 */
[----:B------:R-:W-:Y:S02]  /*9290*/  F2FP.BF16.F32.PACK_AB R108, RZ, R108 ;  /* 0x0000006cff6c723e */ /* 0x000fe400000010ff */
[C---:B------:R-:W-:Y:S01]  /*92a0*/  ISETP.GT.AND P2, PT, R0.reuse, 0x8, P1 ;  /* 0x000000080000780c */ /* 0x040fe20000f44270 */
[----:B------:R-:W-:Y:S01]  /*92b0*/  @P3 STG.E.U16 desc[UR36][R6.64+0x142], R107 ;  /* 0x0001426b06003986 */ /* 0x000fe2000c101524 */
[----:B------:R-:W-:Y:S02]  /*92c0*/  ISETP.GT.AND P1, PT, R3, 0xb0, PT ;  /* 0x000000b00300780c */ /* 0x000fe40003f24270 */
[----:B------:R-:W-:Y:S01]  /*92d0*/  F2FP.BF16.F32.PACK_AB R109, RZ, R109 ;  /* 0x0000006dff6d723e */ /* 0x000fe200000010ff */
[----:B------:R-:W-:Y:S01]  /*92e0*/  @P4 STG.E.U16 desc[UR36][R4.64+0x150], R108 ;  /* 0x0001506c04004986 */ /* 0x000fe2000c101524 */
[----:B------:R-:W-:-:S02]  /*92f0*/  ISETP.GT.AND P3, PT, R0, 0x8, P0 ;  /* 0x000000080000780c */ /* 0x000fc40000764270 */
[----:B------:R-:W-:Y:S01]  /*9300*/  ISETP.GT.AND P0, PT, R3, 0xb1, PT ;  /* 0x000000b10300780c */ /* 0x000fe20003f04270 */
[----:B------:R-:W-:Y:S01]  /*9310*/  @P5 STG.E.U16 desc[UR36][R4.64+0x152], R109 ;  /* 0x0001526d04005986 */ /* 0x000fe2000c101524 */
[C---:B------:R-:W-:Y:S02]  /*9320*/  ISETP.GT.AND P4, PT, R0.reuse, RZ, P1 ;  /* 0x000000ff0000720c */ /* 0x040fe40000f84270 */
[----:B------:R-:W-:Y:S02]  /*9330*/  F2FP.BF16.F32.PACK_AB R110, RZ, R110 ;  /* 0x0000006eff6e723e */ /* 0x000fe400000010ff */
[----:B------:R-:W-:Y:S02]  /*9340*/  ISETP.GT.AND P5, PT, R0, RZ, P0 ;  /* 0x000000ff0000720c */ /* 0x000fe400007a4270 */
[----:B------:R-:W-:Y:S01]  /*9350*/  F2FP.BF16.F32.PACK_AB R111, RZ, R111 ;  /* 0x0000006fff6f723e */ /* 0x000fe200000010ff */
[----:B------:R-:W-:Y:S01]  /*9360*/  @P2 STG.E.U16 desc[UR36][R6.64+0x150], R110 ;  /* 0x0001506e06002986 */ /* 0x000fe2000c101524 */
[----:B------:R-:W-:-:S02]  /*9370*/  F2FP.BF16.F32.PACK_AB R112, RZ, R112 ;  /* 0x00000070ff70723e */ /* 0x000fc400000010ff */
[C---:B------:R-:W-:Y:S01]  /*9380*/  ISETP.GT.AND P2, PT, R0.reuse, 0x8, P1 ;  /* 0x000000080000780c */ /* 0x040fe20000f44270 */
[----:B------:R-:W-:Y:S01]  /*9390*/  @P3 STG.E.U16 desc[UR36][R6.64+0x152], R111 ;  /* 0x0001526f06003986 */ /* 0x000fe2000c101524 */
[C---:B------:R-:W-:Y:S02]  /*93a0*/  ISETP.GT.AND P1, PT, R3.reuse, 0xb8, PT ;  /* 0x000000b80300780c */ /* 0x040fe40003f24270 */
[----:B------:R-:W-:Y:S01]  /*93b0*/  F2FP.BF16.F32.PACK_AB R113, RZ, R113 ;  /* 0x00000071ff71723e */ /* 0x000fe200000010ff */
[----:B------:R-:W-:Y:S01]  /*93c0*/  @P4 STG.E.U16 desc[UR36][R4.64+0x160], R112 ;  /* 0x0001607004004986 */ /* 0x000fe2000c101524 */
[C---:B------:R-:W-:Y:S02]  /*93d0*/  ISETP.GT.AND P3, PT, R0.reuse, 0x8, P0 ;  /* 0x000000080000780c */ /* 0x040fe40000764270 */
[----:B------:R-:W-:Y:S01]  /*93e0*/  ISETP.GT.AND P0, PT, R3, 0xb9, PT ;  /* 0x000000b90300780c */ /* 0x000fe20003f04270 */
[----:B------:R-:W-:Y:S01]  /*93f0*/  @P5 STG.E.U16 desc[UR36][R4.64+0x162], R113 ;  /* 0x0001627104005986 */ /* 0x000fe2000c101524 */
[----:B------:R-:W-:-:S02]  /*9400*/  ISETP.GT.AND P4, PT, R0, RZ, P1 ;  /* 0x000000ff0000720c */ /* 0x000fc40000f84270 */
[----:B------:R-:W-:Y:S02]  /*9410*/  F2FP.BF16.F32.PACK_AB R114, RZ, R114 ;  /* 0x00000072ff72723e */ /* 0x000fe400000010ff */
[C---:B------:R-:W-:Y:S02]  /*9420*/  ISETP.GT.AND P5, PT, R0.reuse, RZ, P0 ;  /* 0x000000ff0000720c */ /* 0x040fe400007a4270 */
[----:B------:R-:W-:Y:S01]  /*9430*/  F2FP.BF16.F32.PACK_AB R115, RZ, R115 ;  /* 0x00000073ff73723e */ /* 0x000fe200000010ff */
[----:B------:R-:W-:Y:S01]  /*9440*/  @P2 STG.E.U16 desc[UR36][R6.64+0x160], R114 ;  /* 0x0001607206002986 */ /* 0x000fe2000c101524 */
[----:B------:R-:W-:Y:S02]  /*9450*/  F2FP.BF16.F32.PACK_AB R116, RZ, R116 ;  /* 0x00000074ff74723e */ /* 0x000fe400000010ff */
        /* <DEDUP_REMOVED lines=65> */
[----:B------:R-:W-:Y:S02]  /*9870*/  ISETP.GT.AND P5, PT, R0, RZ, P0 ;  /* 0x000000ff0000720c */ /* 0x000fe400007a4270 */
[----:B------:R-:W-:Y:S02]  /*9880*/  F2FP.BF16.F32.PACK_AB R134, RZ, R134 ;  /* 0x00000086ff86723e */ /* 0x000fe400000010ff */
[----:B------:R-:W-:Y:S02]  /*9890*/  F2FP.BF16.F32.PACK_AB R135, RZ, R135 ;  /* 0x00000087ff87723e */ /* 0x000fe400000010ff */
[----:B------:R-:W-:Y:S01]  /*98a0*/  F2FP.BF16.F32.PACK_AB R136, RZ, R136 ;  /* 0x00000088ff88723e */ /* 0x000fe200000010ff */
[----:B------:R-:W-:Y:S01]  /*98b0*/  @P2 STG.E.U16 desc[UR36][R6.64+0x1b0], R134 ;  /* 0x0001b08606002986 */ /* 0x000fe2000c101524 */
[----:B------:R-:W-:-:S02]  /*98c0*/  F2FP.BF16.F32.PACK_AB R137, RZ, R137 ;  /* 0x00000089ff89723e */ /* 0x000fc400000010ff */
[C---:B------:R-:W-:Y:S01]  /*98d0*/  ISETP.GT.AND P1, PT, R0.reuse, 0x8, P1 ;  /* 0x000000080000780c */ /* 0x040fe20000f24270 */
[----:B------:R-:W-:Y:S01]  /*98e0*/  @P3 STG.E.U16 desc[UR36][R6.64+0x1b2], R135 ;  /* 0x0001b28706003986 */ /* 0x000fe2000c101524 */
[C---:B------:R-:W-:Y:S02]  /*98f0*/  ISETP.GT.AND P2, PT, R0.reuse, 0x8, P0 ;  /* 0x000000080000780c */ /* 0x040fe40000744270 */
[C---:B------:R-:W-:Y:S01]  /*9900*/  ISETP.GT.AND P0, PT, R3.reuse, 0xe9, PT ;  /* 0x000000e90300780c */ /* 0x040fe20003f04270 */
[----:B------:R-:W-:Y:S01]  /*9910*/  @P4 STG.E.U16 desc[UR36][R4.64+0x1c0], R136 ;  /* 0x0001c08804004986 */ /* 0x000fe2000c101524 */
[----:B------:R-:W-:Y:S02]  /*9920*/  ISETP.GT.AND P4, PT, R3, 0xe8, PT ;  /* 0x000000e80300780c */ /* 0x000fe40003f84270 */
[----:B------:R-:W-:Y:S01]  /*9930*/  F2FP.BF16.F32.PACK_AB R138, RZ, R138 ;  /* 0x0000008aff8a723e */ /* 0x000fe200000010ff */
[----:B------:R-:W-:Y:S01]  /*9940*/  @P5 STG.E.U16 desc[UR36][R4.64+0x1c2], R137 ;  /* 0x0001c28904005986 */ /* 0x000fe2000c101524 */
[----:B------:R-:W-:-:S02]  /*9950*/  ISETP.GT.AND P5, PT, R0, RZ, P4 ;  /* 0x000000ff0000720c */ /* 0x000fc400027a4270 */
[----:B------:R-:W-:Y:S01]  /*9960*/  F2FP.BF16.F32.PACK_AB R139, RZ, R139 ;  /* 0x0000008bff8b723e */ /* 0x000fe200000010ff */
[----:B------:R-:W-:Y:S01]  /*9970*/  @P1 STG.E.U16 desc[UR36][R6.64+0x1c0], R138 ;  /* 0x0001c08a06001986 */ /* 0x000fe2000c101524 */
[----:B------:R-:W-:Y:S02]  /*9980*/  F2FP.BF16.F32.PACK_AB R140, RZ, R140 ;  /* 0x0000008cff8c723e */ /* 0x000fe400000010ff */
[C---:B------:R-:W-:Y:S01]  /*9990*/  ISETP.GT.AND P3, PT, R0.reuse, RZ, P0 ;  /* 0x000000ff0000720c */ /* 0x040fe20000764270 */
[----:B------:R-:W-:Y:S01]  /*99a0*/  @P2 STG.E.U16 desc[UR36][R6.64+0x1c2], R139 ;  /* 0x0001c28b06002986 */ /* 0x000fe2000c101524 */
[C---:B------:R-:W-:Y:S02]  /*99b0*/  ISETP.GT.AND P4, PT, R0.reuse, 0x8, P4 ;  /* 0x000000080000780c */ /* 0x040fe40002784270 */
[----:B------:R-:W-:Y:S02]  /*99c0*/  F2FP.BF16.F32.PACK_AB R141, RZ, R141 ;  /* 0x0000008dff8d723e */ /* 0x000fe400000010ff */
[----:B------:R-:W-:Y:S01]  /*99d0*/  F2FP.BF16.F32.PACK_AB R142, RZ, R142 ;  /* 0x0000008eff8e723e */ /* 0x000fe200000010ff */
[----:B------:R-:W-:Y:S01]  /*99e0*/  @P5 STG.E.U16 desc[UR36][R4.64+0x1d0], R140 ;  /* 0x0001d08c04005986 */ /* 0x000fe2000c101524 */
[----:B------:R-:W-:-:S02]  /*99f0*/  ISETP.GT.AND P5, PT, R0, 0x8, P0 ;  /* 0x000000080000780c */ /* 0x000fc400007a4270 */
[----:B------:R-:W-:Y:S02]  /*9a00*/  F2FP.BF16.F32.PACK_AB R143, RZ, R143 ;  /* 0x0000008fff8f723e */ /* 0x000fe400000010ff */
[C---:B------:R-:W-:Y:S01]  /*9a10*/  ISETP.GT.AND P0, PT, R3.reuse, 0xf1, PT ;  /* 0x000000f10300780c */ /* 0x040fe20003f04270 */
[----:B------:R-:W-:Y:S01]  /*9a20*/  @P3 STG.E.U16 desc[UR36][R4.64+0x1d2], R141 ;  /* 0x0001d28d04003986 */ /* 0x000fe2000c101524 */
[----:B------:R-:W-:Y:S02]  /*9a30*/  ISETP.GT.AND P3, PT, R3, 0xf0, PT ;  /* 0x000000f00300780c */ /* 0x000fe40003f64270 */
[----:B------:R-:W-:Y:S01]  /*9a40*/  F2FP.BF16.F32.PACK_AB R144, RZ, R144 ;  /* 0x00000090ff90723e */ /* 0x000fe200000010ff */
[----:B------:R-:W-:Y:S01]  /*9a50*/  @P4 STG.E.U16 desc[UR36][R6.64+0x1d0], R142 ;  /* 0x0001d08e06004986 */ /* 0x000fe2000c101524 */
[C---:B------:R-:W-:Y:S02]  /*9a60*/  ISETP.GT.AND P4, PT, R0.reuse, RZ, P3 ;  /* 0x000000ff0000720c */ /* 0x040fe40001f84270 */
[----:B------:R-:W-:Y:S01]  /*9a70*/  F2FP.BF16.F32.PACK_AB R145, RZ, R145 ;  /* 0x00000091ff91723e */ /* 0x000fe200000010ff */
[----:B------:R-:W-:Y:S01]  /*9a80*/  @P5 STG.E.U16 desc[UR36][R6.64+0x1d2], R143 ;  /* 0x0001d28f06005986 */ /* 0x000fe2000c101524 */
[----:B------:R-:W-:-:S02]  /*9a90*/  ISETP.GT.AND P5, PT, R0, RZ, P0 ;  /* 0x000000ff0000720c */ /* 0x000fc400007a4270 */
[C---:B------:R-:W-:Y:S02]  /*9aa0*/  ISETP.GT.AND P2, PT, R3.reuse, 0xf8, PT ;  /* 0x000000f80300780c */ /* 0x040fe40003f44270 */
[----:B------:R-:W-:Y:S02]  /*9ab0*/  ISETP.GT.AND P1, PT, R3, 0xf9, PT ;  /* 0x000000f90300780c */ /* 0x000fe40003f24270 */
[C---:B------:R-:W-:Y:S02]  /*9ac0*/  ISETP.GT.AND P3, PT, R0.reuse, 0x8, P3 ;  /* 0x000000080000780c */ /* 0x040fe40001f64270 */
[C---:B------:R-:W-:Y:S01]  /*9ad0*/  ISETP.GT.AND P0, PT, R0.reuse, 0x8, P0 ;  /* 0x000000080000780c */ /* 0x040fe20000704270 */
[----:B------:R-:W-:Y:S01]  /*9ae0*/  @P4 STG.E.U16 desc[UR36][R4.64+0x1e0], R144 ;  /* 0x0001e09004004986 */ /* 0x000fe2000c101524 */
[C---:B------:R-:W-:Y:S02]  /*9af0*/  ISETP.GT.AND P4, PT, R0.reuse, RZ, P1 ;  /* 0x000000ff0000720c */ /* 0x040fe40000f84270 */
[----:B------:R-:W-:Y:S01]  /*9b00*/  F2FP.BF16.F32.PACK_AB R146, RZ, R146 ;  /* 0x00000092ff92723e */ /* 0x000fe200000010ff */
[----:B------:R-:W-:Y:S01]  /*9b10*/  @P5 STG.E.U16 desc[UR36][R4.64+0x1e2], R145 ;  /* 0x0001e29104005986 */ /* 0x000fe2000c101524 */
[----:B------:R-:W-:-:S02]  /*9b20*/  ISETP.GT.AND P5, PT, R0, RZ, P2 ;  /* 0x000000ff0000720c */ /* 0x000fc400017a4270 */
[C---:B------:R-:W-:Y:S02]  /*9b30*/  ISETP.GT.AND P2, PT, R0.reuse, 0x8, P2 ;  /* 0x000000080000780c */ /* 0x040fe40001744270 */
[----:B------:R-:W-:Y:S01]  /*9b40*/  F2FP.BF16.F32.PACK_AB R147, RZ, R147 ;  /* 0x00000093ff93723e */ /* 0x000fe200000010ff */
[----:B------:R-:W-:Y:S01]  /*9b50*/  @P3 STG.E.U16 desc[UR36][R6.64+0x1e0], R146 ;  /* 0x0001e09206003986 */ /* 0x000fe2000c101524 */
[----:B------:R-:W-:Y:S02]  /*9b60*/  ISETP.GT.AND P1, PT, R0, 0x8, P1 ;  /* 0x000000080000780c */ /* 0x000fe40000f24270 */
[----:B------:R-:W-:Y:S01]  /*9b70*/  F2FP.BF16.F32.PACK_AB R148, RZ, R148 ;  /* 0x00000094ff94723e */ /* 0x000fe200000010ff */
[----:B------:R-:W-:Y:S01]  /*9b80*/  @P0 STG.E.U16 desc[UR36][R6.64+0x1e2], R147 ;  /* 0x0001e29306000986 */ /* 0x000fe2000c101524 */
[----:B------:R-:W-:Y:S02]  /*9b90*/  F2FP.BF16.F32.PACK_AB R149, RZ, R149 ;  /* 0x00000095ff95723e */ /* 0x000fe400000010ff */
[----:B------:R-:W-:Y:S01]  /*9ba0*/  F2FP.BF16.F32.PACK_AB R150, RZ, R150 ;  /* 0x00000096ff96723e */ /* 0x000fe200000010ff */
[----:B------:R-:W-:Y:S01]  /*9bb0*/  @P5 STG.E.U16 desc[UR36][R4.64+0x1f0], R148 ;  /* 0x0001f09404005986 */ /* 0x000fe2000c101524 */
[----:B------:R-:W-:-:S03]  /*9bc0*/  F2FP.BF16.F32.PACK_AB R151, RZ, R151 ;  /* 0x00000097ff97723e */ /* 0x000fc600000010ff */
[----:B------:R0:W-:Y:S02]  /*9bd0*/  @P4 STG.E.U16 desc[UR36][R4.64+0x1f2], R149 ;  /* 0x0001f29504004986 */ /* 0x0001e4000c101524 */
[----:B0-----:R-:W-:Y:S02]  /*9be0*/  @P2 IMAD.MOV.U32 R4, RZ, RZ, R6 ;  /* 0x000000ffff042224 */ /* 0x001fe400078e0006 */
[----:B------:R-:W-:-:S05]  /*9bf0*/  @P2 IMAD.MOV.U32 R5, RZ, RZ, R7 ;  /* 0x000000ffff052224 */ /* 0x000fca00078e0007 */
[----:B------:R0:W-:Y:S04]  /*9c00*/  @P2 STG.E.U16 desc[UR36][R4.64+0x1f0], R150 ;  /* 0x0001f09604002986 */ /* 0x0001e8000c101524 */
[----:B------:R0:W-:Y:S02]  /*9c10*/  @P1 STG.E.U16 desc[UR36][R6.64+0x1f2], R151 ;  /* 0x0001f29706001986 */ /* 0x0001e4000c101524 */
.L_x_286:
[----:B------:R-:W-:Y:S05]  /*9c20*/  BSYNC B0 ;  /* 0x0000000000007941 */ /* 0x000fea0003800000 */
.L_x_32:
[----:B------:R-:W-:Y:S01]  /*9c30*/  ULDC UR4, c[0x0][0xc] ;  /* 0x0000030000047ab9 */ /* 0x000fe20000000800 */
[----:B------:R-:W-:Y:S01]  /*9c40*/  ULDC UR5, c[0x0][0x10] ;  /* 0x0000040000057ab9 */ /* 0x000fe20000000800 */
[----:B0-----:R-:W0:Y:S01]  /*9c50*/  LDC R3, c[0x0][0x14] ;  /* 0x00000500ff037b82 */ /* 0x001e220000000800 */
[----:B------:R-:W-:Y:S01]  /*9c60*/  UIMAD.WIDE.U32 UR4, UR4, UR5, URZ ;  /* 0x00000005040472a5 */ /* 0x000fe2000f8e003f */
[----:B------:R-:W-:Y:S01]  /*9c70*/  PRMT R0, RZ, 0x7610, R0 ;  /* 0x00007610ff007816 */ /* 0x000fe20000000000 */
[----:B------:R-:W-:Y:S02]  /*9c80*/  IMAD.MOV.U32 R153, RZ, RZ, -0x1 ;  /* 0xffffffffff997424 */ /* 0x000fe400078e00ff */
[----:B------:R-:W-:Y:S02]  /*9c90*/  IMAD.MOV.U32 R23, RZ, RZ, -0x1 ;  /* 0xffffffffff177424 */ /* 0x000fe400078e00ff */
[----:B0-----:R-:W-:-:S04]  /*9ca0*/  IMAD.WIDE.U32 R16, R3, UR4, R16 ;  /* 0x0000000403107c25 */ /* 0x001fc8000f8e0010 */
[----:B------:R-:W-:Y:S01]  /*9cb0*/  IMAD R3, R3, UR5, RZ ;  /* 0x0000000503037c24 */ /* 0x000fe2000f8e02ff */
[----:B------:R-:W-:Y:S02]  /*9cc0*/  ULDC.64 UR4, c[0x0][0x650] ;  /* 0x0001940000047ab9 */ /* 0x000fe40000000a00 */
[----:B------:R-:W-:Y:S01]  /*9cd0*/  ISETP.GE.U32.AND P0, PT, R16, UR4, PT ;  /* 0x0000000410007c0c */ /* 0x000fe2000bf06070 */
[----:B------:R-:W-:-:S05]  /*9ce0*/  IMAD.IADD R17, R17, 0x1, R3 ;  /* 0x0000000111117824 */ /* 0x000fca00078e0203 */
[----:B------:R-:W-:-:S13]  /*9cf0*/  ISETP.GE.U32.AND.EX P0, PT, R17, UR5, PT, P0 ;  /* 0x0000000511007c0c */ /* 0x000fda000bf06100 */
[----:B------:R-:W-:Y:S05]  /*9d00*/  @P0 BRA `(.L_x_287) ;  /* 0x0000000400640947 */ /* 0x000fea0003800000 */
[----:B------:R-:W0:Y:S01]  /*9d10*/  S2R R12, SR_CTAID.X ;  /* 0x00000000000c7919 */ /* 0x000e220000002500 */
[----:B------:R-:W0:Y:S01]  /*9d20*/  LDC.64 R10, c[0x0][0x628] ;  /* 0x00018a00ff0a7b82 */ /* 0x000e220000000a00 */
[----:B------:R-:W-:Y:S01]  /*9d30*/  ULDC UR4, c[0x0][0x150] ;  /* 0x0000540000047ab9 */ /* 0x000fe20000000800 */
[----:B-1234-:R-:W-:Y:S01]  /*9d40*/  IMAD.MOV.U32 R8, RZ, RZ, R16 ;  /* 0x000000ffff087224 */ /* 0x01efe200078e0010 */
[----:B-----5:R-:W1:Y:S01]  /*9d50*/  S2R R24, SR_CTAID.Y ;  /* 0x0000000000187919 */ /* 0x020e620000002600 */
[----:B------:R-:W-:-:S04]  /*9d60*/  IMAD.MOV.U32 R9, RZ, RZ, R17 ;  /* 0x000000ffff097224 */ /* 0x000fc800078e0011 */
[----:B------:R-:W2:Y:S08]  /*9d70*/  LDC R21, c[0x0][0x144] ;  /* 0x00005100ff157b82 */ /* 0x000eb00000000800 */
[----:B------:R-:W3:Y:S08]  /*9d80*/  LDC R0, c[0x0][0x630] ;  /* 0x00018c00ff007b82 */ /* 0x000ef00000000800 */
[----:B------:R-:W4:Y:S01]  /*9d90*/  LDC.64 R14, c[0x0][0x620] ;  /* 0x00018800ff0e7b82 */ /* 0x000f220000000a00 */
[----:B0-----:R-:W-:-:S04]  /*9da0*/  ISETP.NE.U32.AND P0, PT, R10, RZ, PT ;  /* 0x000000ff0a00720c */ /* 0x001fc80003f05070 */
[----:B------:R-:W-:Y:S02]  /*9db0*/  ISETP.NE.AND.EX P0, PT, R11, RZ, PT, P0 ;  /* 0x000000ff0b00720c */ /* 0x000fe40003f05300 */
[----:B------:R-:W-:-:S05]  /*9dc0*/  I2FP.F32.U32 R3, R12 ;  /* 0x0000000c00037245 */ /* 0x000fca0000201000 */
[----:B------:R-:W-:-:S04]  /*9dd0*/  FMUL R3, R3, UR4 ;  /* 0x0000000403037c20 */ /* 0x000fc80008400000 */
[----:B------:R0:W0:Y:S02]  /*9de0*/  F2I.U32.TRUNC.NTZ R20, R3 ;  /* 0x0000000300147305 */ /* 0x000024000020f000 */
[----:B-123--:R-:W-:Y:S05]  /*9df0*/  @!P0 BRA `(.L_x_288) ;  /* 0x0000000000288947 */ /* 0x00efea0003800000 */
[----:B0-----:R-:W0:Y:S02]  /*9e00*/  LDC R3, c[0x0][0x634] ;  /* 0x00018d00ff037b82 */ /* 0x001e240000000800 */
        /* <DEDUP_REMOVED lines=9> */
.L_x_288:
[----:B------:R-:W1:Y:S01]  /*9ea0*/  LDC.64 R28, c[0x0][0x640] ;  /* 0x00019000ff1c7b82 */ /* 0x000e620000000a00 */
[-CC-:B------:R-:W-:Y:S01]  /*9eb0*/  SHF.R.U64 R23, R8, R0.reuse, R9.reuse ;  /* 0x0000000008177219 */ /* 0x180fe20000001209 */
[----:B0-----:R-:W-:Y:S01]  /*9ec0*/  IMAD.MOV R20, RZ, RZ, -R20 ;  /* 0x000000ffff147224 */ /* 0x001fe200078e0a14 */
[----:B------:R-:W-:Y:S01]  /*9ed0*/  SHF.R.U32.HI R0, RZ, R0, R9 ;  /* 0x00000000ff007219 */ /* 0x000fe20000011609 */
[----:B------:R-:W-:Y:S01]  /*9ee0*/  ULDC UR4, c[0x0][0x154] ;  /* 0x0000550000047ab9 */ /* 0x000fe20000000800 */
[----:B------:R-:W-:Y:S01]  /*9ef0*/  IADD3 R3, P0, RZ, -R23, RZ ;  /* 0x80000017ff037210 */ /* 0x000fe20007f1e0ff */
[----:B------:R-:W-:Y:S02]  /*9f00*/  IMAD R21, R21, R20, R12 ;  /* 0x0000001415157224 */ /* 0x000fe400078e020c */
[----:B------:R-:W0:Y:S01]  /*9f10*/  LDC R6, c[0x0][0x618] ;  /* 0x00018600ff067b82 */ /* 0x000e220000000800 */
[----:B------:R-:W-:Y:S02]  /*9f20*/  IMAD.MOV.U32 R7, RZ, RZ, 0x1 ;  /* 0x00000001ff077424 */ /* 0x000fe400078e00ff */
[----:B------:R-:W-:-:S04]  /*9f30*/  IMAD.X R5, RZ, RZ, ~R0, P0 ;  /* 0x000000ffff057224 */ /* 0x000fc800000e0e00 */
[-C--:B----4-:R-:W-:Y:S01]  /*9f40*/  IMAD R0, R5, R14.reuse, RZ ;  /* 0x0000000e05007224 */ /* 0x090fe200078e02ff */
[----:B------:R-:W2:Y:S01]  /*9f50*/  LDC R8, c[0x0][0x608] ;  /* 0x00018200ff087b82 */ /* 0x000ea20000000800 */
[----:B------:R-:W-:-:S04]  /*9f60*/  IMAD.WIDE.U32 R4, R3, R14, R16 ;  /* 0x0000000e03047225 */ /* 0x000fc800078e0010 */
[----:B------:R-:W-:Y:S01]  /*9f70*/  IMAD R3, R3, R15, R0 ;  /* 0x0000000f03037224 */ /* 0x000fe200078e0200 */
[----:B------:R-:W-:Y:S02]  /*9f80*/  I2FP.F32.U32 R0, R24 ;  /* 0x0000001800007245 */ /* 0x000fe40000201000 */
[----:B------:R-:W3:Y:S01]  /*9f90*/  LDC R26, c[0x0][0x658] ;  /* 0x00019600ff1a7b82 */ /* 0x000ee20000000800 */
[----:B------:R-:W-:Y:S01]  /*9fa0*/  IMAD.IADD R3, R5, 0x1, R3 ;  /* 0x0000000105037824 */ /* 0x000fe200078e0203 */
[----:B-1----:R-:W-:Y:S01]  /*9fb0*/  ISETP.NE.U32.AND P0, PT, R28, RZ, PT ;  /* 0x000000ff1c00720c */ /* 0x002fe20003f05070 */
[----:B------:R-:W-:Y:S01]  /*9fc0*/  FMUL R0, R0, UR4 ;  /* 0x0000000400007c20 */ /* 0x000fe20008400000 */
[----:B------:R-:W-:Y:S02]  /*9fd0*/  IMAD.MOV.U32 R5, RZ, RZ, -0x1 ;  /* 0xffffffffff057424 */ /* 0x000fe400078e00ff */
[----:B------:R-:W-:Y:S01]  /*9fe0*/  ISETP.NE.AND.EX P0, PT, R29, RZ, PT, P0 ;  /* 0x000000ff1d00720c */ /* 0x000fe20003f05300 */
[----:B------:R1:W4:Y:S01]  /*9ff0*/  F2I.U32.TRUNC.NTZ R13, R0 ;  /* 0x00000000000d7305 */ /* 0x000322000020f000 */
[----:B------:R-:W1:Y:S01]  /*a000*/  LDC R15, c[0x0][0x148] ;  /* 0x00005200ff0f7b82 */ /* 0x000e620000000800 */
[----:B0-----:R-:W-:-:S02]  /*a010*/  SHF.R.U64 R12, R4, R6, R3 ;  /* 0x00000006040c7219 */ /* 0x001fc40000001203 */
[----:B------:R-:W-:-:S05]  /*a020*/  SHF.R.U32.HI R3, RZ, R6, R3 ;  /* 0x00000006ff037219 */ /* 0x000fca0000011603 */
[----:B------:R-:W0:Y:S01]  /*a030*/  LDC R20, c[0x0][0x600] ;  /* 0x00018000ff147b82 */ /* 0x000e220000000800 */
[-CC-:B--2---:R-:W-:Y:S02]  /*a040*/  SHF.R.U64 R10, R12, R8.reuse, R3.reuse ;  /* 0x000000080c0a7219 */ /* 0x184fe40000001203 */
[----:B------:R-:W-:-:S05]  /*a050*/  SHF.R.U32.HI R3, RZ, R8, R3 ;  /* 0x00000008ff037219 */ /* 0x000fca0000011603 */
[----:B------:R-:W2:Y:S01]  /*a060*/  LDC R27, c[0x0][0x648] ;  /* 0x00019200ff1b7b82 */ /* 0x000ea20000000800 */
[-C--:B---3--:R-:W-:Y:S02]  /*a070*/  SHF.L.U32 R4, R5, R26.reuse, RZ ;  /* 0x0000001a05047219 */ /* 0x088fe400000006ff */
[--C-:B------:R-:W-:Y:S02]  /*a080*/  SHF.R.U64 R14, R10, R26, R3.reuse ;  /* 0x0000001a0a0e7219 */ /* 0x100fe40000001203 */
[----:B------:R-:W-:Y:S02]  /*a090*/  LOP3.LUT R25, RZ, R4, RZ, 0x33, !PT ;  /* 0x00000004ff197212 */ /* 0x000fe400078e33ff */
[-C--:B------:R-:W-:Y:S01]  /*a0a0*/  SHF.R.U32.HI R5, RZ, R26.reuse, R3 ;  /* 0x0000001aff057219 */ /* 0x080fe20000011603 */
[----:B------:R-:W3:Y:S01]  /*a0b0*/  LDC R30, c[0x0][0x638] ;  /* 0x00018e00ff1e7b82 */ /* 0x000ee20000000800 */
[----:B------:R-:W-:Y:S01]  /*a0c0*/  SHF.L.U32 R154, R7, R26, RZ ;  /* 0x0000001a079a7219 */ /* 0x000fe200000006ff */
[----:B------:R-:W-:-:S06]  /*a0d0*/  IMAD.MOV.U32 R4, RZ, RZ, R14 ;  /* 0x000000ffff047224 */ /* 0x000fcc00078e000e */
[----:B------:R-:W0:Y:S01]  /*a0e0*/  LDC R31, c[0x0][0x610] ;  /* 0x00018400ff1f7b82 */ /* 0x000e220000000800 */
[----:B----4-:R-:W-:Y:S05]  /*a0f0*/  @!P0 BRA `(.L_x_289) ;  /* 0x0000000000288947 */ /* 0x010fea0003800000 */
        /* <DEDUP_REMOVED lines=10> */
.L_x_289:
[----:B------:R-:W-:Y:S01]  /*a1a0*/  ISETP.NE.AND P0, PT, R2, 0x1, PT ;  /* 0x000000010200780c */ /* 0x000fe20003f05270 */
[----:B0-----:R-:W-:Y:S01]  /*a1b0*/  VIADD R7, R20, 0xffffffff ;  /* 0xffffffff14077836 */ /* 0x001fe20000000000 */
[----:B-12---:R-:W-:Y:S01]  /*a1c0*/  SHF.R.U64 R0, R4, R27, R5 ;  /* 0x0000001b04007219 */ /* 0x006fe20000001205 */
[----:B------:R-:W-:Y:S01]  /*a1d0*/  IMAD.MOV R13, RZ, RZ, -R13 ;  /* 0x000000ffff0d7224 */ /* 0x000fe200078e0a0d */
[----:B------:R-:W-:Y:S01]  /*a1e0*/  LOP3.LUT R5, R10, R25, RZ, 0xc0, !PT ;  /* 0x000000190a057212 */ /* 0x000fe200078ec0ff */
[----:B------:R-:W-:Y:S02]  /*a1f0*/  IMAD.MOV.U32 R4, RZ, RZ, 0x1 ;  /* 0x00000001ff047424 */ /* 0x000fe400078e00ff */
[----:B------:R-:W-:Y:S02]  /*a200*/  IMAD.MOV R3, RZ, RZ, -R0 ;  /* 0x000000ffff037224 */ /* 0x000fe400078e0a00 */
[----:B------:R-:W-:Y:S01]  /*a210*/  IMAD R154, R154, R0, R5 ;  /* 0x000000009a9a7224 */ /* 0x000fe200078e0205 */
[----:B------:R-:W-:Y:S01]  /*a220*/  LOP3.LUT R5, R12, R7, RZ, 0xc0, !PT ;  /* 0x000000070c057212 */ /* 0x000fe200078ec0ff */
[----:B---3--:R-:W-:-:S02]  /*a230*/  IMAD R0, R3, R30, R14 ;  /* 0x0000001e03007224 */ /* 0x008fc400078e020e */
[----:B------:R-:W-:Y:S02]  /*a240*/  @P0 IMAD R21, R15, R13, R24 ;  /* 0x0000000d0f150224 */ /* 0x000fe400078e0218 */
[----:B------:R-:W-:Y:S01]  /*a250*/  IMAD R3, R0, R20, R5 ;  /* 0x0000001400037224 */ /* 0x000fe200078e0205 */
[----:B------:R-:W-:Y:S01]  /*a260*/  PRMT R0, R4, 0x7610, R0 ;  /* 0x0000761004007816 */ /* 0x000fe20000000000 */
[----:B------:R-:W-:-:S05]  /*a270*/  IMAD R154, R154, R31, R21 ;  /* 0x0000001f9a9a7224 */ /* 0x000fca00078e0215 */
[----:B------:R-:W-:Y:S02]  /*a280*/  SEL R153, R3, R154, !P0 ;  /* 0x0000009a03997207 */ /* 0x000fe40004000000 */
[----:B------:R-:W-:-:S07]  /*a290*/  SEL R154, R154, R3, !P0 ;  /* 0x000000039a9a7207 */ /* 0x000fce0004000000 */
.L_x_287:
[----:B------:R-:W-:-:S13]  /*a2a0*/  LOP3.LUT P0, RZ, R0, 0xff, RZ, 0xc0, !PT ;  /* 0x000000ff00ff7812 */ /* 0x000fda000780c0ff */
[----:B------:R-:W-:Y:S05]  /*a2b0*/  @P0 BRA `(.L_x_290) ;  /* 0xffffff6c00d00947 */ /* 0x000fea000383ffff */
[----:B------:R-:W-:Y:S05]  /*a2c0*/  EXIT ;  /* 0x000000000000794d */ /* 0x000fea0003800000 */
.L_x_7:
[----:B0-----:R-:W-:Y:S01]  /*a2d0*/  ULDC.64 UR4, c[0x0][0x650] ;  /* 0x0001940000047ab9 */ /* 0x001fe20000000a00 */
        /* <DEDUP_REMOVED lines=25> */
.L_x_292:
[----:B------:R-:W0:Y:S01]  /*a470*/  LDC.64 R28, c[0x0][0x640] ;  /* 0x00019000ff1c7b82 */ /* 0x000e220000000a00 */
[-CC-:B------:R-:W-:Y:S01]  /*a480*/  SHF.R.U64 R22, R12, R6.reuse, R13.reuse ;  /* 0x000000060c167219 */ /* 0x180fe2000000120d */
[----:B------:R-:W-:Y:S01]  /*a490*/  IMAD.MOV.U32 R30, RZ, RZ, 0x1 ;  /* 0x00000001ff1e7424 */ /* 0x000fe200078e00ff */
[----:B------:R-:W-:Y:S02]  /*a4a0*/  SHF.R.U32.HI R6, RZ, R6, R13 ;  /* 0x00000006ff067219 */ /* 0x000fe4000001160d */
        /* <DEDUP_REMOVED lines=8> */
[----:B------:R-:W-:Y:S01]  /*a530*/  IMAD.IADD R9, R9, 0x1, R11 ;  /* 0x0000000109097824 */ /* 0x000fe200078e020b */
[----:B0-----:R-:W-:-:S04]  /*a540*/  ISETP.NE.U32.AND P0, PT, R28, RZ, PT ;  /* 0x000000ff1c00720c */ /* 0x001fc80003f05070 */
[----:B------:R-:W-:Y:S02]  /*a550*/  ISETP.NE.AND.EX P0, PT, R29, RZ, PT, P0 ;  /* 0x000000ff1d00720c */ /* 0x000fe40003f05300 */
[----:B------:R-:W0:Y:S01]  /*a560*/  LDC R20, c[0x0][0x600] ;  /* 0x00018000ff147b82 */ /* 0x000e220000000800 */
[-CC-:B-1----:R-:W-:Y:S01]  /*a570*/  SHF.R.U64 R14, R8, R10.reuse, R9.reuse ;  /* 0x0000000a080e7219 */ /* 0x182fe20000001209 */
[----:B------:R-:W-:Y:S01]  /*a580*/  IMAD.MOV.U32 R8, RZ, RZ, -0x1 ;  /* 0xffffffffff087424 */ /* 0x000fe200078e00ff */
[----:B------:R-:W-:-:S05]  /*a590*/  SHF.R.U32.HI R9, RZ, R10, R9 ;  /* 0x0000000aff097219 */ /* 0x000fca0000011609 */
[----:B------:R-:W1:Y:S01]  /*a5a0*/  LDC R26, c[0x0][0x648] ;  /* 0x00019200ff1a7b82 */ /* 0x000e620000000800 */
[-CC-:B--2---:R-:W-:Y:S02]  /*a5b0*/  SHF.R.U64 R21, R14, R12.reuse, R9.reuse ;  /* 0x0000000c0e157219 */ /* 0x184fe40000001209 */
[----:B------:R-:W-:-:S05]  /*a5c0*/  SHF.R.U32.HI R6, RZ, R12, R9 ;  /* 0x0000000cff067219 */ /* 0x000fca0000011609 */
[----:B------:R-:W2:Y:S01]  /*a5d0*/  LDC R27, c[0x0][0x638] ;  /* 0x00018e00ff1b7b82 */ /* 0x000ea20000000800 */
[-C--:B---3--:R-:W-:Y:S02]  /*a5e0*/  SHF.L.U32 R8, R8, R25.reuse, RZ ;  /* 0x0000001908087219 */ /* 0x088fe400000006ff */
[-CC-:B------:R-:W-:Y:S02]  /*a5f0*/  SHF.R.U64 R23, R21, R25.reuse, R6.reuse ;  /* 0x0000001915177219 */ /* 0x180fe40000001206 */
[----:B------:R-:W-:Y:S02]  /*a600*/  LOP3.LUT R32, RZ, R8, RZ, 0x33, !PT ;  /* 0x00000008ff207212 */ /* 0x000fe400078e33ff */
[----:B------:R-:W-:Y:S01]  /*a610*/  SHF.R.U32.HI R9, RZ, R25, R6 ;  /* 0x00000019ff097219 */ /* 0x000fe20000011606 */
[----:B------:R-:W3:Y:S01]  /*a620*/  LDC R31, c[0x0][0x610] ;  /* 0x00018400ff1f7b82 */ /* 0x000ee20000000800 */
[----:B------:R-:W-:Y:S01]  /*a630*/  IMAD.MOV.U32 R8, RZ, RZ, R23 ;  /* 0x000000ffff087224 */ /* 0x000fe200078e0017 */
[----:B------:R-:W-:Y:S06]  /*a640*/  @!P0 BRA `(.L_x_293) ;  /* 0x0000000000288947 */ /* 0x000fec0003800000 */
        /* <DEDUP_REMOVED lines=10> */
.L_x_293:
[----:B------:R-:W-:Y:S02]  /*a6f0*/  ISETP.NE.AND P0, PT, R2, 0x1, PT ;  /* 0x000000010200780c */ /* 0x000fe40003f05270 */
[----:B-1----:R-:W-:Y:S01]  /*a700*/  SHF.R.U64 R6, R8, R26, R9 ;  /* 0x0000001a08067219 */ /* 0x002fe20000001209 */
[----:B0-----:R-:W-:Y:S01]  /*a710*/  VIADD R9, R20, 0xffffffff ;  /* 0xffffffff14097836 */ /* 0x001fe20000000000 */
[----:B------:R-:W-:Y:S02]  /*a720*/  SHF.L.U32 R30, R30, R25, RZ ;  /* 0x000000191e1e7219 */ /* 0x000fe400000006ff */
[----:B------:R-:W-:Y:S01]  /*a730*/  LOP3.LUT R5, R21, R32, RZ, 0xc0, !PT ;  /* 0x0000002015057212 */ /* 0x000fe200078ec0ff */
[----:B------:R-:W-:-:S04]  /*a740*/  IMAD.MOV R8, RZ, RZ, -R6 ;  /* 0x000000ffff087224 */ /* 0x000fc800078e0a06 */
[----:B------:R-:W-:Y:S01]  /*a750*/  IMAD R6, R30, R6, R5 ;  /* 0x000000061e067224 */ /* 0x000fe200078e0205 */
[----:B------:R-:W-:Y:S01]  /*a760*/  LOP3.LUT R5, R14, R9, RZ, 0xc0, !PT ;  /* 0x000000090e057212 */ /* 0x000fe200078ec0ff */
[----:B------:R-:W-:Y:S02]  /*a770*/  @P0 IMAD R3, R7, R24, R4 ;  /* 0x0000001807030224 */ /* 0x000fe400078e0204 */
[----:B--2---:R-:W-:Y:S02]  /*a780*/  IMAD R4, R8, R27, R23 ;  /* 0x0000001b08047224 */ /* 0x004fe400078e0217 */
[----:B---3--:R-:W-:Y:S02]  /*a790*/  IMAD R3, R6, R31, R3 ;  /* 0x0000001f06037224 */ /* 0x008fe400078e0203 */
[----:B------:R-:W-:Y:S02]  /*a7a0*/  IMAD R4, R4, R20, R5 ;  /* 0x0000001404047224 */ /* 0x000fe400078e0205 */
[----:B------:R-:W-:-:S02]  /*a7b0*/  IMAD.MOV.U32 R8, RZ, RZ, 0x1 ;  /* 0x00000001ff087424 */ /* 0x000fc400078e00ff */
[----:B------:R-:W-:Y:S01]  /*a7c0*/  IMAD.MOV.U32 R6, RZ, RZ, R22 ;  /* 0x000000ffff067224 */ /* 0x000fe200078e0016 */
[----:B------:R-:W-:Y:S02]  /*a7d0*/  SEL R20, R4, R3, !P0 ;  /* 0x0000000304147207 */ /* 0x000fe40004000000 */
[----:B------:R-:W-:-:S07]  /*a7e0*/  SEL R21, R3, R4, !P0 ;  /* 0x0000000403157207 */ /* 0x000fce0004000000 */
.L_x_291:
[----:B------:R-:W-:-:S08]  /*a7f0*/  NOP ;  /* 0x0000000000007918 */ /* 0x000fd00000000000 */
[----:B------:R-:W0:-:S00]  /*a800*/  USETMAXREG.DEALLOC.CTAPOOL 0x28 ;  /* 0x00000028000079c8 */ /* 0x000e0000080e0500 */
[----:B0-----:R-:W-:-:S13]  /*a810*/  ISETP.NE.AND P0, PT, R0, RZ, PT ;  /* 0x000000ff0000720c */ /* 0x001fda0003f05270 */
[----:B------:R-:W-:Y:S05]  /*a820*/  @P0 EXIT ;  /* 0x000000000000094d */ /* 0x000fea0003800000 */
[----:B------:R-:W-:Y:S01]  /*a830*/  LOP3.LUT P0, RZ, R8, 0xff, RZ, 0xc0, !PT ;  /* 0x000000ff08ff7812 */ /* 0x000fe2000780c0ff */
[----:B------:R-:W-:Y:S02]  /*a840*/  IMAD.MOV.U32 R0, RZ, RZ, 0x1 ;  /* 0x00000001ff007424 */ /* 0x000fe400078e00ff */
[----:B------:R-:W-:-:S10]  /*a850*/  IMAD.MOV.U32 R3, RZ, RZ, RZ ;  /* 0x000000ffff037224 */ /* 0x000fd400078e00ff */
[----:B------:R-:W-:Y:S05]  /*a860*/  @!P0 BRA `(.L_x_294) ;  /* 0x0000000c00448947 */ /* 0x000fea0003800000 */
[----:B------:R-:W0:Y:S01]  /*a870*/  LDC R0, c[0x0][0x28c] ;  /* 0x0000a300ff007b82 */ /* 0x000e220000000800 */
[----:B------:R-:W1:Y:S01]  /*a880*/  S2R R9, SR_CgaCtaId ;  /* 0x0000000000097919 */ /* 0x000e620000008800 */
[----:B------:R-:W-:Y:S01]  /*a890*/  ULDC UR5, c[0x0][0x600] ;  /* 0x0001800000057ab9 */ /* 0x000fe20000000800 */
[----:B------:R-:W-:Y:S01]  /*a8a0*/  ULDC UR4, c[0x0][0xc] ;  /* 0x0000030000047ab9 */ /* 0x000fe20000000800 */
[----:B------:R-:W-:Y:S01]  /*a8b0*/  UIADD3 UR16, UR5, -0x1, URZ ;  /* 0xffffffff05107890 */ /* 0x000fe2000fffe03f */
[----:B------:R-:W-:Y:S01]  /*a8c0*/  BSSY B0, `(.L_x_294) ;  /* 0x00000cb000007945 */ /* 0x000fe20003800000 */
[----:B------:R-:W-:Y:S01]  /*a8d0*/  ULDC UR6, c[0x0][0x658] ;  /* 0x0001960000067ab9 */ /* 0x000fe20000000800 */
[----:B------:R-:W-:Y:S01]  /*a8e0*/  ULDC UR5, c[0x0][0x10] ;  /* 0x0000040000057ab9 */ /* 0x000fe20000000800 */
[----:B------:R-:W-:Y:S01]  /*a8f0*/  UMOV UR7, 0xffffffff ;  /* 0xffffffff00077882 */ /* 0x000fe20000000000 */
[----:B------:R-:W-:Y:S01]  /*a900*/  UMOV UR8, 0x1 ;  /* 0x0000000100087882 */ /* 0x000fe20000000000 */
[----:B------:R-:W-:Y:S01]  /*a910*/  UIMAD.WIDE.U32 UR4, UR4, UR5, URZ ;  /* 0x00000005040472a5 */ /* 0x000fe2000f8e003f */
[----:B------:R-:W-:Y:S01]  /*a920*/  IMAD.MOV.U32 R10, RZ, RZ, 0x1 ;  /* 0x00000001ff0a7424 */ /* 0x000fe200078e00ff */
[----:B------:R-:W-:Y:S01]  /*a930*/  USHF.L.U32 UR7, UR7, UR6, URZ ;  /* 0x0000000607077299 */ /* 0x000fe2000800063f */
[----:B------:R-:W-:Y:S01]  /*a940*/  LOP3.LUT R13, R19, 0x2, RZ, 0xfc, !PT ;  /* 0x00000002130d7812 */ /* 0x000fe200078efcff */
[----:B------:R-:W-:-:S02]  /*a950*/  USHF.L.U32 UR18, UR8, UR6, URZ ;  /* 0x0000000608127299 */ /* 0x000fc4000800063f */
[----:B------:R-:W-:Y:S01]  /*a960*/  ULOP3.LUT UR17, URZ, UR7, URZ, 0x33, !UPT ;  /* 0x000000073f117292 */ /* 0x000fe2000f8e333f */
[----:B------:R-:W-:Y:S01]  /*a970*/  ULDC UR6, c[0x0][0x14] ;  /* 0x0000050000067ab9 */ /* 0x000fe20000000800 */
[----:B------:R-:W-:Y:S01]  /*a980*/  ULDC.64 UR22, c[0x0][0x198] ;  /* 0x0000660000167ab9 */ /* 0x000fe20000000a00 */
[----:B------:R-:W-:Y:S02]  /*a990*/  UIMAD.WIDE.U32 UR20, UR4, UR6, URZ ;  /* 0x00000006041472a5 */ /* 0x000fe4000f8e003f */
[----:B------:R-:W-:Y:S01]  /*a9a0*/  UIMAD UR13, UR5, UR6, URZ ;  /* 0x00000006050d72a4 */ /* 0x000fe2000f8e023f */
[----:B0-----:R-:W-:-:S03]  /*a9b0*/  VIADD R0, R0, 0x3f ;  /* 0x0000003f00007836 */ /* 0x001fc60000000000 */
[----:B------:R-:W-:Y:S02]  /*a9c0*/  UIADD3 UR13, UR21, UR13, URZ ;  /* 0x0000000d150d7290 */ /* 0x000fe4000fffe03f */
[----:B------:R-:W-:-:S04]  /*a9d0*/  SHF.R.S32.HI R3, RZ, 0x1f, R0 ;  /* 0x0000001fff037819 */ /* 0x000fc80000011400 */
[----:B------:R-:W-:Y:S01]  /*a9e0*/  LEA.HI R8, R3, R0, RZ, 0x6 ;  /* 0x0000000003087211 */ /* 0x000fe200078f30ff */
[----:B-1----:R-:W-:Y:S02]  /*a9f0*/  IMAD.SHL.U32 R11, R9, 0x80, RZ ;  /* 0x00000080090b7824 */ /* 0x002fe400078e00ff */
[----:B------:R-:W-:Y:S01]  /*aa00*/  IMAD.MOV.U32 R0, RZ, RZ, 0x1 ;  /* 0x00000001ff007424 */ /* 0x000fe200078e00ff */
[----:B------:R-:W-:Y:S01]  /*aa10*/  SHF.R.S32.HI R8, RZ, 0x6, R8 ;  /* 0x00000006ff087819 */ /* 0x000fe20000011408 */
[----:B------:R-:W-:Y:S01]  /*aa20*/  IMAD.MOV.U32 R3, RZ, RZ, RZ ;  /* 0x000000ffff037224 */ /* 0x000fe200078e00ff */
[----:B------:R-:W-:Y:S01]  /*aa30*/  LOP3.LUT R11, R11, 0x80, RZ, 0xc0, !PT ;  /* 0x000000800b0b7812 */ /* 0x000fe200078ec0ff */
[----:B------:R-:W-:Y:S02]  /*aa40*/  IMAD.SHL.U32 R9, R9, 0x2000, RZ ;  /* 0x0000200009097824 */ /* 0x000fe400078e00ff */
[----:B------:R-:W-:-:S07]  /*aa50*/  VIADD R12, R8, 0x1 ;  /* 0x00000001080c7836 */ /* 0x000fce0000000000 */
.L_x_305:
[----:B------:R-:W-:-:S03]  /*aa60*/  UMOV UR4, 0xffffffff ;  /* 0xffffffff00047882 */ /* 0x000fc60000000000 */
[----:B------:R-:W-:Y:S05]  /*aa70*/  BRA.DIV UR4, `(.L_x_295) ;  /* 0x0000000e04a87947 */ /* 0x000fea000b800000 */
[----:B------:R-:W-:-:S13]  /*aa80*/  ELECT P6, URZ, PT ;  /* 0x00000000003f782f */ /* 0x000fda00038c0000 */
.L_x_316:
[----:B------:R-:W0:Y:S01]  /*aa90*/  LDC R4, c[0x0][0x28c] ;  /* 0x0000a300ff047b82 */ /* 0x000e220000000800 */
[----:B------:R-:W-:Y:S01]  /*aaa0*/  BSSY B1, `(.L_x_296) ;  /* 0x0000038000017945 */ /* 0x000fe20003800000 */
[----:B0-----:R-:W-:-:S13]  /*aab0*/  ISETP.LT.OR P6, PT, R4, 0x1, !P6 ;  /* 0x000000010400780c */ /* 0x001fda00077c1670 */
[----:B------:R-:W-:Y:S05]  /*aac0*/  @P6 BRA `(.L_x_297) ;  /* 0x0000000000d46947 */ /* 0x000fea0003800000 */
[----:B------:R-:W-:Y:S02]  /*aad0*/  IMAD R20, R20, 0x100, R11 ;  /* 0x0000010014147824 */ /* 0x000fe400078e020b */
[----:B------:R-:W-:Y:S02]  /*aae0*/  IMAD.SHL.U32 R21, R21, 0x80, RZ ;  /* 0x0000008015157824 */ /* 0x000fe400078e00ff */
[----:B------:R-:W-:Y:S02]  /*aaf0*/  IMAD.MOV.U32 R24, RZ, RZ, RZ ;  /* 0x000000ffff187224 */ /* 0x000fe400078e00ff */
[----:B------:R-:W-:Y:S02]  /*ab00*/  IMAD.MOV.U32 R4, RZ, RZ, R12 ;  /* 0x000000ffff047224 */ /* 0x000fe400078e000c */
[----:B------:R-:W-:Y:S02]  /*ab10*/  IMAD.MOV.U32 R5, RZ, RZ, R0 ;  /* 0x000000ffff057224 */ /* 0x000fe400078e0000 */
[----:B------:R-:W-:-:S07]  /*ab20*/  IMAD.MOV.U32 R7, RZ, RZ, R3 ;  /* 0x000000ffff077224 */ /* 0x000fce00078e0003 */
.L_x_300:
[----:B------:R-:W0:Y:S01]  /*ab30*/  S2R R15, SR_CgaCtaId ;  /* 0x00000000000f7919 */ /* 0x000e220000008800 */
[----:B------:R-:W-:Y:S02]  /*ab40*/  MOV R14, 0x400 ;  /* 0x00000400000e7802 */ /* 0x000fe40000000f00 */
[----:B------:R-:W-:Y:S02]  /*ab50*/  LOP3.LUT P1, RZ, R18, 0x7f, RZ, 0xc0, !PT ;  /* 0x0000007f12ff7812 */ /* 0x000fe4000782c0ff */
[----:B0-----:R-:W-:Y:S02]  /*ab60*/  LEA R22, R15, R14, 0x18 ;  /* 0x0000000e0f167211 */ /* 0x001fe400078ec0ff */
[----:B------:R-:W-:-:S09]  /*ab70*/  SHF.L.U32 R14, R5, 0x1f, RZ ;  /* 0x0000001f050e7819 */ /* 0x000fd200000006ff */
[----:B------:R-:W0:Y:S01]  /*ab80*/  @!P1 LDC R15, c[0x0][0x500] ;  /* 0x00014000ff0f9b82 */ /* 0x000e220000000800 */
[----:B------:R-:W-:-:S04]  /*ab90*/  IMAD R23, R7, 0x8, R22 ;  /* 0x0000000807177824 */ /* 0x000fc800078e0216 */
[----:B------:R-:W1:Y:S02]  /*aba0*/  SYNCS.PHASECHK.TRANS64.TRYWAIT P0, [R23+URZ+0x20], R14 ;  /* 0x0000200e170075a7 */ /* 0x000e64000800017f */
[----:B-1----:R-:W-:Y:S05]  /*abb0*/  @!P0 BRA `(.L_x_298) ;  /* 0x0000000c00788947 */ /* 0x002fea0003800000 */
.L_x_317:
[----:B-1----:R-:W-:Y:S01]  /*abc0*/  PRMT R14, R13, 0x9910, RZ ;  /* 0x000099100d0e7816 */ /* 0x002fe200000000ff */
[----:B0-----:R0:W-:Y:S03]  /*abd0*/  @!P1 SYNCS.ARRIVE.TRANS64 RZ, [R23+URZ], R15 ;  /* 0x0000000f17ff99a7 */ /* 0x0011e6000800003f */
[----:B------:R-:W-:-:S13]  /*abe0*/  ISETP.NE.AND P0, PT, R14, 0x2, PT ;  /* 0x000000020e00780c */ /* 0x000fda0003f05270 */
[----:B0-----:R-:W-:Y:S05]  /*abf0*/  @P0 BRA `(.L_x_299) ;  /* 0x0000000000040947 */ /* 0x001fea0003800000 */
[----:B------:R-:W-:Y:S01]  /*ac00*/  BPT.TRAP 0x1 ;  /* 0x000000040000795c */ /* 0x000fe20000300000 */
.L_x_299:
[----:B------:R-:W-:Y:S01]  /*ac10*/  IMAD.SHL.U32 R14, R7, 0x4000, RZ ;  /* 0x00004000070e7824 */ /* 0x000fe200078e00ff */
[----:B------:R-:W-:Y:S01]  /*ac20*/  R2UR UR9, R23 ;  /* 0x00000000170972ca */ /* 0x000fe200000e0000 */
[----:B------:R-:W-:Y:S01]  /*ac30*/  VIADD R4, R4, 0xffffffff ;  /* 0xffffffff04047836 */ /* 0x000fe20000000000 */
[----:B------:R-:W-:Y:S01]  /*ac40*/  R2UR UR11, R21 ;  /* 0x00000000150b72ca */ /* 0x000fe200000e0000 */
[----:B------:R-:W-:Y:S01]  /*ac50*/  UIADD3 UR4, UP0, UR22, 0xf0, URZ ;  /* 0x000000f016047890 */ /* 0x000fe2000ff1e03f */
[----:B------:R-:W-:Y:S01]  /*ac60*/  LOP3.LUT R15, R14, 0x2000, R9, 0xf8, !PT ;  /* 0x000020000e0f7812 */ /* 0x000fe200078ef809 */
[----:B------:R-:W-:Y:S01]  /*ac70*/  UIADD3 UR24, UP1, UR22, 0x1f0, URZ ;  /* 0x000001f016187890 */ /* 0x000fe2000ff3e03f */
[----:B------:R-:W-:Y:S01]  /*ac80*/  IADD3 R14, R22, 0x100, R14 ;  /* 0x00000100160e7810 */ /* 0x000fe20007ffe00e */
[----:B------:R-:W-:Y:S01]  /*ac90*/  UIADD3.X UR5, URZ, UR23, URZ, UP0, !UPT ;  /* 0x000000173f057290 */ /* 0x000fe200087fe43f */
[----:B------:R-:W-:Y:S01]  /*aca0*/  R2UR UR10, R24 ;  /* 0x00000000180a72ca */ /* 0x000fe200000e0000 */
[----:B------:R-:W-:Y:S01]  /*acb0*/  IMAD R15, R15, 0x2, R22 ;  /* 0x000000020f0f7824 */ /* 0x000fe200078e0216 */
[----:B------:R-:W-:Y:S01]  /*acc0*/  R2UR UR14, R14 ;  /* 0x000000000e0e72ca */ /* 0x000fe200000e0000 */
[----:B------:R-:W-:Y:S01]  /*acd0*/  VIADD R7, R7, 0x1 ;  /* 0x0000000107077836 */ /* 0x000fe20000000000 */
[----:B------:R-:W-:Y:S01]  /*ace0*/  R2UR UR12, R6 ;  /* 0x00000000060c72ca */ /* 0x000fe200000e0000 */
[----:B------:R-:W-:Y:S01]  /*acf0*/  UIADD3.X UR25, URZ, UR23, URZ, UP1, !UPT ;  /* 0x000000173f197290 */ /* 0x000fe20008ffe43f */
[----:B------:R-:W-:Y:S01]  /*ad00*/  R2UR UR8, R15 ;  /* 0x000000000f0872ca */ /* 0x000fe200000e0000 */
[----:B------:R-:W-:Y:S01]  /*ad10*/  UMOV UR6, 0x0 ;  /* 0x0000000000067882 */ /* 0x000fe20000000000 */
[----:B------:R-:W-:Y:S01]  /*ad20*/  R2UR UR19, R20 ;  /* 0x00000000141372ca */ /* 0x000fe200000e0000 */
[----:B------:R-:W-:Y:S01]  /*ad30*/  UMOV UR7, 0x10000000 ;  /* 0x1000000000077882 */ /* 0x000fe20000000000 */
[----:B------:R-:W-:Y:S01]  /*ad40*/  ISETP.GT.AND P1, PT, R4, 0x1, PT ;  /* 0x000000010400780c */ /* 0x000fe20003f24270 */
[----:B------:R-:W-:Y:S01]  /*ad50*/  UMOV UR26, 0x30000 ;  /* 0x00030000001a7882 */ /* 0x000fe20000000000 */
[----:B------:R-:W-:Y:S01]  /*ad60*/  ISETP.NE.AND P0, PT, R7, 0x4, PT ;  /* 0x000000040700780c */ /* 0x000fe20003f05270 */
[----:B------:R-:W-:-:S03]  /*ad70*/  VIADD R24, R24, 0x40 ;  /* 0x0000004018187836 */ /* 0x000fc60000000000 */
[----:B------:R-:W-:Y:S02]  /*ad80*/  SEL R14, RZ, 0x1, P0 ;  /* 0x00000001ff0e7807 */ /* 0x000fe40000000000 */
[----:B------:R-:W-:Y:S01]  /*ad90*/  SEL R7, R7, RZ, P0 ;  /* 0x000000ff07077207 */ /* 0x000fe20000000000 */
[----:B------:R-:W-:Y:S01]  /*ada0*/  UIADD3 UR15, UR8, 0x10100, URZ ;  /* 0x00010100080f7890 */ /* 0x000fe2000fffe03f */
[----:B------:R-:W-:Y:S02]  /*adb0*/  LOP3.LUT R5, R5, R14, RZ, 0x3c, !PT ;  /* 0x0000000e05057212 */ /* 0x000fe400078e3cff */
[----:B------:R-:W-:Y:S02]  /*adc0*/  UMOV UR8, UR14 ;  /* 0x0000000e00087c82 */ /* 0x000fe40008000000 */
[----:B------:R0:W-:Y:S02]  /*add0*/  UTMALDG.3D [UR8], [UR4], desc[UR6] ;  /* 0x00000608040075b4 */ /* 0x0001e40008011000 */
[----:B0-----:R-:W-:Y:S01]  /*ade0*/  UMOV UR8, UR15 ;  /* 0x0000000f00087c82 */ /* 0x001fe20008000000 */
[----:B------:R-:W-:-:S02]  /*adf0*/  UMOV UR11, UR19 ;  /* 0x00000013000b7c82 */ /* 0x000fc40008000000 */
[----:B------:R0:W-:Y:S02]  /*ae00*/  UTMALDG.3D.MULTICAST [UR8], [UR24], UR26, desc[UR6] ;  /* 0x00000608180073b4 */ /* 0x0001e4000801181a */
[----:B0-----:R-:W-:Y:S05]  /*ae10*/  @P1 BRA `(.L_x_300) ;  /* 0xfffffffc00441947 */ /* 0x001fea000383ffff */
.L_x_297:
[----:B------:R-:W-:Y:S05]  /*ae20*/  BSYNC B1 ;  /* 0x0000000000017941 */ /* 0x000fea0003800000 */
.L_x_296:
[----:B------:R-:W-:Y:S01]  /*ae30*/  LOP3.LUT P1, RZ, R10, 0xff, RZ, 0xc0, !PT ;  /* 0x000000ff0aff7812 */ /* 0x000fe2000782c0ff */
[----:B------:R-:W-:Y:S01]  /*ae40*/  IMAD.IADD R3, R8, 0x1, R3 ;  /* 0x0000000108037824 */ /* 0x000fe200078e0203 */
[----:B------:R-:W-:Y:S01]  /*ae50*/  IADD3 R16, P2, R16, UR20, RZ ;  /* 0x0000001410107c10 */ /* 0x000fe2000ff5e0ff */
[----:B------:R-:W-:Y:S01]  /*ae60*/  ULDC.64 UR4, c[0x0][0x650] ;  /* 0x0001940000047ab9 */ /* 0x000fe20000000a00 */
[----:B------:R-:W-:Y:S01]  /*ae70*/  BSSY B1, `(.L_x_301) ;  /* 0x000006d000017945 */ /* 0x000fe20003800000 */
[----:B------:R-:W-:Y:S01]  /*ae80*/  IMAD.MOV.U32 R21, RZ, RZ, -0x1 ;  /* 0xffffffffff157424 */ /* 0x000fe200078e00ff */
[----:B------:R-:W-:Y:S01]  /*ae90*/  ISETP.GT.U32.AND P0, PT, R3, 0x3, PT ;  /* 0x000000030300780c */ /* 0x000fe20003f04070 */
[----:B------:R-:W-:Y:S01]  /*aea0*/  IMAD.MOV.U32 R20, RZ, RZ, -0x1 ;  /* 0xffffffffff147424 */ /* 0x000fe200078e00ff */
[----:B------:R-:W-:Y:S02]  /*aeb0*/  SHF.R.U32.HI R4, RZ, 0x2, R3 ;  /* 0x00000002ff047819 */ /* 0x000fe40000011603 */
[----:B------:R-:W-:-:S02]  /*aec0*/  ISETP.LT.U32.AND P0, PT, R8, 0x4, P0 ;  /* 0x000000040800780c */ /* 0x000fc40000701070 */
[----:B------:R-:W-:Y:S01]  /*aed0*/  IADD3.X R17, R17, UR13, RZ, P2, !PT ;  /* 0x0000000d11117c10 */ /* 0x000fe200097fe4ff */
[----:B------:R-:W0:Y:S01]  /*aee0*/  @P1 S2R R6, SR_CgaCtaId ;  /* 0x0000000000061919 */ /* 0x000e220000008800 */
[----:B------:R-:W-:Y:S02]  /*aef0*/  @P1 MOV R5, 0x400 ;  /* 0x0000040000051802 */ /* 0x000fe40000000f00 */
[----:B------:R-:W-:Y:S02]  /*af00*/  ISETP.GE.U32.AND P2, PT, R16, UR4, PT ;  /* 0x0000000410007c0c */ /* 0x000fe4000bf46070 */
[----:B------:R-:W-:Y:S02]  /*af10*/  LOP3.LUT R4, R4, 0x1, RZ, 0xc0, !PT ;  /* 0x0000000104047812 */ /* 0x000fe400078ec0ff */
[----:B------:R-:W-:Y:S02]  /*af20*/  LOP3.LUT R3, R3, 0x3, RZ, 0xc0, !PT ;  /* 0x0000000303037812 */ /* 0x000fe400078ec0ff */
[----:B------:R-:W-:-:S02]  /*af30*/  PRMT R10, RZ, 0x7610, R10 ;  /* 0x00007610ff0a7816 */ /* 0x000fc4000000000a */
[----:B0-----:R-:W-:Y:S01]  /*af40*/  @P1 LEA R5, R6, R5, 0x18 ;  /* 0x0000000506051211 */ /* 0x001fe200078ec0ff */
[----:B------:R-:W-:-:S03]  /*af50*/  IMAD.MOV.U32 R6, RZ, RZ, -0x1 ;  /* 0xffffffffff067424 */ /* 0x000fc600078e00ff */
[----:B------:R0:W-:Y:S01]  /*af60*/  @P1 SYNCS.ARRIVE.TRANS64.A1T0 RZ, [R5+URZ+0x58], RZ ;  /* 0x000058ff05ff19a7 */ /* 0x0001e2000810003f */
[----:B------:R-:W-:-:S04]  /*af70*/  ISETP.NE.U32.AND P1, PT, R4, 0x1, PT ;  /* 0x000000010400780c */ /* 0x000fc80003f25070 */
[----:B------:R-:W-:Y:S02]  /*af80*/  ISETP.GT.U32.AND P1, PT, R8, 0x3, !P1 ;  /* 0x000000030800780c */ /* 0x000fe40004f24070 */
[----:B0-----:R-:W-:Y:S02]  /*af90*/  SEL R5, RZ, 0x1, !P0 ;  /* 0x00000001ff057807 */ /* 0x001fe40004000000 */
[----:B------:R-:W-:Y:S02]  /*afa0*/  ISETP.GE.U32.AND.EX P0, PT, R17, UR5, PT, P2 ;  /* 0x0000000511007c0c */ /* 0x000fe4000bf06120 */
[----:B------:R-:W-:-:S04]  /*afb0*/  SEL R4, RZ, 0x1, !P1 ;  /* 0x00000001ff047807 */ /* 0x000fc80004800000 */
[----:B------:R-:W-:Y:S02]  /*afc0*/  LOP3.LUT R0, R4, R0, R5, 0x96, !PT ;  /* 0x0000000004007212 */ /* 0x000fe400078e9605 */
[----:B------:R-:W-:-:S05]  /*afd0*/  PRMT R4, RZ, 0x7610, R4 ;  /* 0x00007610ff047816 */ /* 0x000fca0000000004 */
[----:B------:R-:W-:Y:S05]  /*afe0*/  @P0 BRA `(.L_x_302) ;  /* 0x0000000400540947 */ /* 0x000fea0003800000 */
[----:B------:R-:W0:Y:S01]  /*aff0*/  S2R R15, SR_CTAID.X ;  /* 0x00000000000f7919 */ /* 0x000e220000002500 */
[----:B------:R-:W-:Y:S01]  /*b000*/  ULDC.64 UR4, c[0x0][0x628] ;  /* 0x00018a0000047ab9 */ /* 0x000fe20000000a00 */
[----:B------:R-:W-:Y:S01]  /*b010*/  ULDC UR7, c[0x0][0x630] ;  /* 0x00018c0000077ab9 */ /* 0x000fe20000000800 */
[----:B------:R-:W-:Y:S01]  /*b020*/  ISETP.NE.U32.AND P0, PT, RZ, UR4, PT ;  /* 0x00000004ff007c0c */ /* 0x000fe2000bf05070 */
[----:B------:R-:W1:Y:S01]  /*b030*/  S2R R20, SR_CTAID.Y ;  /* 0x0000000000147919 */ /* 0x000e620000002600 */
[----:B------:R-:W-:Y:S01]  /*b040*/  ULDC UR8, c[0x0][0x150] ;  /* 0x0000540000087ab9 */ /* 0x000fe20000000800 */
[----:B------:R-:W-:Y:S01]  /*b050*/  IMAD.MOV.U32 R4, RZ, RZ, R16 ;  /* 0x000000ffff047224 */ /* 0x000fe200078e0010 */
[----:B------:R-:W-:Y:S01]  /*b060*/  ISETP.NE.AND.EX P0, PT, RZ, UR5, PT, P0 ;  /* 0x00000005ff007c0c */ /* 0x000fe2000bf05300 */
[----:B------:R-:W-:Y:S01]  /*b070*/  IMAD.MOV.U32 R5, RZ, RZ, R17 ;  /* 0x000000ffff057224 */ /* 0x000fe200078e0011 */
[----:B0-----:R-:W-:-:S11]  /*b080*/  I2FP.F32.U32 R22, R15 ;  /* 0x0000000f00167245 */ /* 0x001fd60000201000 */
[----:B------:R-:W-:Y:S05]  /*b090*/  @!P0 BRA `(.L_x_303) ;  /* 0x0000000000288947 */ /* 0x000fea0003800000 */
[----:B------:R-:W-:Y:S02]  /*b0a0*/  ULDC UR6, c[0x0][0x634] ;  /* 0x00018d0000067ab9 */ /* 0x000fe40000000800 */
[----:B------:R-:W-:-:S05]  /*b0b0*/  IADD3 R5, P0, R16, UR6, RZ ;  /* 0x0000000610057c10 */ /* 0x000fca000ff1e0ff */
[----:B------:R-:W-:-:S04]  /*b0c0*/  IMAD.X R21, RZ, RZ, R17, P0 ;  /* 0x000000ffff157224 */ /* 0x000fc800000e0611 */
[----:B------:R-:W-:-:S04]  /*b0d0*/  IMAD.WIDE.U32 R6, R21, UR4, RZ ;  /* 0x0000000415067c25 */ /* 0x000fc8000f8e00ff */
[----:B------:R-:W-:-:S04]  /*b0e0*/  IMAD.WIDE.U32 R6, P0, R5, UR5, R6 ;  /* 0x0000000505067c25 */ /* 0x000fc8000f800006 */
[----:B------:R-:W-:-:S04]  /*b0f0*/  IMAD.WIDE.U32 R4, R5, UR4, RZ ;  /* 0x0000000405047c25 */ /* 0x000fc8000f8e00ff */
[----:B------:R-:W-:Y:S01]  /*b100*/  IMAD.MOV.U32 R4, RZ, RZ, R7 ;  /* 0x000000ffff047224 */ /* 0x000fe200078e0007 */
[----:B------:R-:W-:Y:S01]  /*b110*/  IADD3 RZ, P1, R5, R6, RZ ;  /* 0x0000000605ff7210 */ /* 0x000fe20007f3e0ff */
[----:B------:R-:W-:-:S04]  /*b120*/  IMAD.X R5, RZ, RZ, RZ, P0 ;  /* 0x000000ffff057224 */ /* 0x000fc800000e06ff */
[----:B------:R-:W-:-:S08]  /*b130*/  IMAD.WIDE.U32.X R4, R21, UR5, R4, P1 ;  /* 0x0000000515047c25 */ /* 0x000fd000088e0404 */
.L_x_303:
[--C-:B------:R-:W-:Y:S01]  /*b140*/  SHF.R.U64 R14, R4, UR7, R5.reuse ;  /* 0x00000007040e7c19 */ /* 0x100fe20008001205 */
[----:B------:R-:W-:Y:S01]  /*b150*/  FMUL R22, R22, UR8 ;  /* 0x0000000816167c20 */ /* 0x000fe20008400000 */
[----:B------:R-:W-:Y:S01]  /*b160*/  SHF.R.U32.HI R4, RZ, UR7, R5 ;  /* 0x00000007ff047c19 */ /* 0x000fe20008011605 */
[----:B------:R-:W0:Y:S01]  /*b170*/  LDC R6, c[0x0][0x144] ;  /* 0x00005100ff067b82 */ /* 0x000e220000000800 */
[----:B------:R-:W-:Y:S01]  /*b180*/  IADD3 R5, P0, RZ, -R14, RZ ;  /* 0x8000000eff057210 */ /* 0x000fe20007f1e0ff */
[----:B------:R-:W-:Y:S01]  /*b190*/  ULDC UR6, c[0x0][0x154] ;  /* 0x0000550000067ab9 */ /* 0x000fe20000000800 */
[----:B-1----:R-:W-:Y:S01]  /*b1a0*/  I2FP.F32.U32 R7, R20 ;  /* 0x0000001400077245 */ /* 0x002fe20000201000 */
[----:B------:R-:W1:Y:S01]  /*b1b0*/  F2I.U32.TRUNC.NTZ R22, R22 ;  /* 0x0000001600167305 */ /* 0x000e62000020f000 */
[----:B------:R-:W-:Y:S01]  /*b1c0*/  ULDC.64 UR4, c[0x0][0x620] ;  /* 0x0001880000047ab9 */ /* 0x000fe20000000a00 */
[----:B------:R-:W-:Y:S01]  /*b1d0*/  IMAD.X R4, RZ, RZ, ~R4, P0 ;  /* 0x000000ffff047224 */ /* 0x000fe200000e0e04 */
[----:B------:R-:W-:Y:S01]  /*b1e0*/  ISETP.NE.AND P2, PT, R2, 0x1, PT ;  /* 0x000000010200780c */ /* 0x000fe20003f45270 */
[----:B------:R-:W-:Y:S01]  /*b1f0*/  FMUL R23, R7, UR6 ;  /* 0x0000000607177c20 */ /* 0x000fe20008400000 */
[----:B------:R-:W2:Y:S01]  /*b200*/  LDC R25, c[0x0][0x148] ;  /* 0x00005200ff197b82 */ /* 0x000ea20000000800 */
[----:B------:R-:W-:Y:S01]  /*b210*/  IMAD R4, R4, UR4, RZ ;  /* 0x0000000404047c24 */ /* 0x000fe2000f8e02ff */
[----:B------:R-:W-:-:S02]  /*b220*/  ULDC.64 UR6, c[0x0][0x640] ;  /* 0x0001900000067ab9 */ /* 0x000fc40000000a00 */
[----:B------:R-:W-:Y:S01]  /*b230*/  ISETP.NE.U32.AND P0, PT, RZ, UR6, PT ;  /* 0x00000006ff007c0c */ /* 0x000fe2000bf05070 */
[----:B------:R-:W3:Y:S01]  /*b240*/  F2I.U32.TRUNC.NTZ R23, R23 ;  /* 0x0000001700177305 */ /* 0x000ee2000020f000 */
[C---:B------:R-:W-:Y:S02]  /*b250*/  IMAD R7, R5.reuse, UR5, R4 ;  /* 0x0000000505077c24 */ /* 0x040fe4000f8e0204 */
[----:B------:R-:W-:Y:S01]  /*b260*/  IMAD.WIDE.U32 R4, R5, UR4, R16 ;  /* 0x0000000405047c25 */ /* 0x000fe2000f8e0010 */
[----:B------:R-:W-:Y:S01]  /*b270*/  ULDC UR4, c[0x0][0x618] ;  /* 0x0001860000047ab9 */ /* 0x000fe20000000800 */
[----:B------:R-:W-:Y:S02]  /*b280*/  ISETP.NE.AND.EX P0, PT, RZ, UR7, PT, P0 ;  /* 0x00000007ff007c0c */ /* 0x000fe4000bf05300 */
[----:B------:R-:W-:Y:S02]  /*b290*/  IMAD.IADD R5, R5, 0x1, R7 ;  /* 0x0000000105057824 */ /* 0x000fe400078e0207 */
[----:B-1----:R-:W-:-:S03]  /*b2a0*/  IMAD.MOV R22, RZ, RZ, -R22 ;  /* 0x000000ffff167224 */ /* 0x002fc600078e0a16 */
[----:B------:R-:W-:Y:S01]  /*b2b0*/  SHF.R.U64 R21, R4, UR4, R5 ;  /* 0x0000000404157c19 */ /* 0x000fe20008001205 */
[----:B0-----:R-:W-:Y:S01]  /*b2c0*/  IMAD R15, R6, R22, R15 ;  /* 0x00000016060f7224 */ /* 0x001fe200078e020f */
[----:B------:R-:W-:Y:S01]  /*b2d0*/  SHF.R.U32.HI R4, RZ, UR4, R5 ;  /* 0x00000004ff047c19 */ /* 0x000fe20008011605 */
[----:B------:R-:W-:Y:S01]  /*b2e0*/  ULDC UR4, c[0x0][0x608] ;  /* 0x0001820000047ab9 */ /* 0x000fe20000000800 */
[----:B---3--:R-:W-:Y:S02]  /*b2f0*/  IMAD.MOV R6, RZ, RZ, -R23 ;  /* 0x000000ffff067224 */ /* 0x008fe400078e0a17 */
[--C-:B------:R-:W-:Y:S02]  /*b300*/  SHF.R.U64 R22, R21, UR4, R4.reuse ;  /* 0x0000000415167c19 */ /* 0x100fe40008001204 */
[----:B------:R-:W-:Y:S01]  /*b310*/  SHF.R.U32.HI R5, RZ, UR4, R4 ;  /* 0x00000004ff057c19 */ /* 0x000fe20008011604 */
[----:B------:R-:W-:Y:S01]  /*b320*/  ULDC UR4, c[0x0][0x658] ;  /* 0x0001960000047ab9 */ /* 0x000fe20000000800 */
[----:B--2---:R-:W-:-:S02]  /*b330*/  @P2 IMAD R15, R25, R6, R20 ;  /* 0x00000006190f2224 */ /* 0x004fc400078e0214 */
[--C-:B------:R-:W-:Y:S02]  /*b340*/  SHF.R.U64 R20, R22, UR4, R5.reuse ;  /* 0x0000000416147c19 */ /* 0x100fe40008001205 */
[----:B------:R-:W-:-:S03]  /*b350*/  SHF.R.U32.HI R23, RZ, UR4, R5 ;  /* 0x00000004ff177c19 */ /* 0x000fc60008011605 */
[----:B------:R-:W-:Y:S02]  /*b360*/  IMAD.MOV.U32 R6, RZ, RZ, R20 ;  /* 0x000000ffff067224 */ /* 0x000fe400078e0014 */
[----:B------:R-:W-:Y:S01]  /*b370*/  IMAD.MOV.U32 R5, RZ, RZ, R23 ;  /* 0x000000ffff057224 */ /* 0x000fe200078e0017 */
[----:B------:R-:W-:Y:S06]  /*b380*/  @!P0 BRA `(.L_x_304) ;  /* 0x00000000002c8947 */ /* 0x000fec0003800000 */
        /* <DEDUP_REMOVED lines=9> */
[----:B------:R-:W-:-:S04]  /*b420*/  IMAD.WIDE.U32.X R4, R23, UR7, R4, P1 ;  /* 0x0000000717047c25 */ /* 0x000fc800088e0404 */
[----:B------:R-:W-:-:S07]  /*b430*/  IMAD.MOV.U32 R6, RZ, RZ, R4 ;  /* 0x000000ffff067224 */ /* 0x000fce00078e0004 */
.L_x_304:
[----:B------:R-:W-:Y:S01]  /*b440*/  ULDC UR4, c[0x0][0x648] ;  /* 0x0001920000047ab9 */ /* 0x000fe20000000800 */
[----:B------:R-:W-:Y:S01]  /*b450*/  LOP3.LUT R4, R22, UR17, RZ, 0xc0, !PT ;  /* 0x0000001116047c12 */ /* 0x000fe2000f8ec0ff */
[----:B------:R-:W-:Y:S01]  /*b460*/  ULDC UR5, c[0x0][0x610] ;  /* 0x0001840000057ab9 */ /* 0x000fe20000000800 */
[----:B------:R-:W-:Y:S01]  /*b470*/  SHF.R.U64 R5, R6, UR4, R5 ;  /* 0x0000000406057c19 */ /* 0x000fe20008001205 */
[----:B------:R-:W-:Y:S01]  /*b480*/  ULDC UR4, c[0x0][0x638] ;  /* 0x00018e0000047ab9 */ /* 0x000fe20000000800 */
[----:B------:R-:W-:-:S03]  /*b490*/  LOP3.LUT R21, R21, UR16, RZ, 0xc0, !PT ;  /* 0x0000001015157c12 */ /* 0x000fc6000f8ec0ff */
[----:B------:R-:W-:Y:S02]  /*b4a0*/  IMAD.MOV R7, RZ, RZ, -R5 ;  /* 0x000000ffff077224 */ /* 0x000fe400078e0a05 */
[----:B------:R-:W-:Y:S02]  /*b4b0*/  IMAD R4, R5, UR18, R4 ;  /* 0x0000001205047c24 */ /* 0x000fe4000f8e0204 */
[----:B------:R-:W-:Y:S01]  /*b4c0*/  IMAD R20, R7, UR4, R20 ;  /* 0x0000000407147c24 */ /* 0x000fe2000f8e0214 */
[----:B------:R-:W-:Y:S01]  /*b4d0*/  ULDC UR4, c[0x0][0x600] ;  /* 0x0001800000047ab9 */ /* 0x000fe20000000800 */
[----:B------:R-:W-:Y:S02]  /*b4e0*/  IMAD R15, R4, UR5, R15 ;  /* 0x00000005040f7c24 */ /* 0x000fe4000f8e020f */
[----:B------:R-:W-:Y:S02]  /*b4f0*/  IMAD R6, R20, UR4, R21 ;  /* 0x0000000414067c24 */ /* 0x000fe4000f8e0215 */
[----:B------:R-:W-:-:S03]  /*b500*/  IMAD.MOV.U32 R4, RZ, RZ, 0x1 ;  /* 0x00000001ff047424 */ /* 0x000fc600078e00ff */
[----:B------:R-:W-:Y:S02]  /*b510*/  SEL R20, R6, R15, !P2 ;  /* 0x0000000f06147207 */ /* 0x000fe40005000000 */
[----:B------:R-:W-:Y:S01]  /*b520*/  SEL R21, R15, R6, !P2 ;  /* 0x000000060f157207 */ /* 0x000fe20005000000 */
[----:B------:R-:W-:-:S07]  /*b530*/  IMAD.MOV.U32 R6, RZ, RZ, R14 ;  /* 0x000000ffff067224 */ /* 0x000fce00078e000e */
.L_x_302:
[----:B------:R-:W-:Y:S05]  /*b540*/  BSYNC B1 ;  /* 0x0000000000017941 */ /* 0x000fea0003800000 */
.L_x_301:
[----:B------:R-:W-:-:S13]  /*b550*/  LOP3.LUT P0, RZ, R4, 0xff, RZ, 0xc0, !PT ;  /* 0x000000ff04ff7812 */ /* 0x000fda000780c0ff */
[----:B------:R-:W-:Y:S05]  /*b560*/  @P0 BRA `(.L_x_305) ;  /* 0xfffffff4003c0947 */ /* 0x000fea000383ffff */
[----:B------:R-:W-:Y:S05]  /*b570*/  BSYNC B0 ;  /* 0x0000000000007941 */ /* 0x000fea0003800000 */
.L_x_294:
[----:B------:R-:W-:-:S03]  /*b580*/  UMOV UR4, 0xffffffff ;  /* 0xffffffff00047882 */ /* 0x000fc60000000000 */
[----:B------:R-:W-:Y:S05]  /*b590*/  BRA.DIV UR4, `(.L_x_306) ;  /* 0x0000000604147947 */ /* 0x000fea000b800000 */
[----:B------:R-:W-:-:S13]  /*b5a0*/  ELECT P6, URZ, PT ;  /* 0x00000000003f782f */ /* 0x000fda00038c0000 */
.L_x_320:
[----:B------:R-:W-:Y:S04]  /*b5b0*/  BSSY B0, `(.L_x_307) ;  /* 0x000002b000007945 */ /* 0x000fe80003800000 */
[----:B------:R-:W-:Y:S05]  /*b5c0*/  @!P6 BRA `(.L_x_308) ;  /* 0x0000000000a4e947 */ /* 0x000fea0003800000 */
[----:B------:R-:W-:-:S04]  /*b5d0*/  LOP3.LUT R19, R19, 0x2, RZ, 0xfc, !PT ;  /* 0x0000000213137812 */ /* 0x000fc800078efcff */
[----:B------:R-:W-:-:S13]  /*b5e0*/  ISETP.NE.AND P0, PT, R19, 0x3, PT ;  /* 0x000000031300780c */ /* 0x000fda0003f05270 */
[----:B------:R-:W-:Y:S05]  /*b5f0*/  @!P0 BRA `(.L_x_309) ;  /* 0x0000000000048947 */ /* 0x000fea0003800000 */
[----:B------:R-:W-:Y:S01]  /*b600*/  BPT.TRAP 0x1 ;  /* 0x000000040000795c */ /* 0x000fe20000300000 */
.L_x_309:
[----:B------:R-:W0:Y:S01]  /*b610*/  S2R R5, SR_CgaCtaId ;  /* 0x0000000000057919 */ /* 0x000e220000008800 */
[----:B------:R-:W-:Y:S02]  /*b620*/  MOV R2, 0x400 ;  /* 0x0000040000027802 */ /* 0x000fe40000000f00 */
[----:B------:R-:W-:Y:S02]  /*b630*/  SHF.L.U32 R4, R0, 0x1f, RZ ;  /* 0x0000001f00047819 */ /* 0x000fe400000006ff */
[----:B0-----:R-:W-:-:S05]  /*b640*/  LEA R2, R5, R2, 0x18 ;  /* 0x0000000205027211 */ /* 0x001fca00078ec0ff */
[----:B------:R-:W-:-:S04]  /*b650*/  VIADD R2, R2, 0x20 ;  /* 0x0000002002027836 */ /* 0x000fc80000000000 */
[C---:B------:R-:W-:Y:S02]  /*b660*/  IMAD R7, R3.reuse, 0x8, R2 ;  /* 0x0000000803077824 */ /* 0x040fe400078e0202 */
[----:B------:R-:W-:Y:S02]  /*b670*/  VIADD R3, R3, 0x1 ;  /* 0x0000000103037836 */ /* 0x000fe40000000000 */
[----:B------:R-:W0:Y:S03]  /*b680*/  SYNCS.PHASECHK.TRANS64.TRYWAIT P0, [R7+URZ], R4 ;  /* 0x00000004070075a7 */ /* 0x000e26000800017f */
[----:B------:R-:W-:-:S04]  /*b690*/  ISETP.NE.AND P1, PT, R3, 0x4, PT ;  /* 0x000000040300780c */ /* 0x000fc80003f25270 */
[----:B------:R-:W-:Y:S02]  /*b6a0*/  SEL R5, RZ, 0x1, P1 ;  /* 0x00000001ff057807 */ /* 0x000fe40000800000 */
[----:B------:R-:W-:Y:S02]  /*b6b0*/  SEL R3, R3, RZ, P1 ;  /* 0x000000ff03037207 */ /* 0x000fe40000800000 */
[----:B------:R-:W-:-:S03]  /*b6c0*/  LOP3.LUT R6, R0, R5, RZ, 0x3c, !PT ;  /* 0x0000000500067212 */ /* 0x000fc600078e3cff */
[----:B------:R-:W-:Y:S01]  /*b6d0*/  IMAD R8, R3, 0x8, R2 ;  /* 0x0000000803087824 */ /* 0x000fe200078e0202 */
[----:B------:R-:W-:Y:S01]  /*b6e0*/  SHF.L.U32 R5, R6, 0x1f, RZ ;  /* 0x0000001f06057819 */ /* 0x000fe200000006ff */
[----:B0-----:R-:W-:Y:S06]  /*b6f0*/  @!P0 BRA `(.L_x_310) ;  /* 0x0000000000dc8947 */ /* 0x001fec0003800000 */
.L_x_321:
[----:B------:R-:W1:Y:S01]  /*b700*/  SYNCS.PHASECHK.TRANS64.TRYWAIT P0, [R8+URZ], R5 ;  /* 0x00000005080075a7 */ /* 0x000e62000800017f */
[----:B------:R-:W-:-:S05]  /*b710*/  VIADD R0, R3, 0x1 ;  /* 0x0000000103007836 */ /* 0x000fca0000000000 */
[----:B------:R-:W-:-:S04]  /*b720*/  ISETP.NE.AND P1, PT, R0, 0x4, PT ;  /* 0x000000040000780c */ /* 0x000fc80003f25270 */
[----:B------:R-:W-:Y:S02]  /*b730*/  SEL R3, RZ, 0x1, P1 ;  /* 0x00000001ff037807 */ /* 0x000fe40000800000 */
[----:B0-----:R-:W-:Y:S02]  /*b740*/  SEL R7, R0, RZ, P1 ;  /* 0x000000ff00077207 */ /* 0x001fe40000800000 */
[----:B------:R-:W-:-:S03]  /*b750*/  LOP3.LUT R9, R6, R3, RZ, 0x3c, !PT ;  /* 0x0000000306097212 */ /* 0x000fc600078e3cff */
[----:B------:R-:W-:Y:S01]  /*b760*/  IMAD R11, R7, 0x8, R2 ;  /* 0x00000008070b7824 */ /* 0x000fe200078e0202 */
[----:B------:R-:W-:Y:S01]  /*b770*/  SHF.L.U32 R6, R9, 0x1f, RZ ;  /* 0x0000001f09067819 */ /* 0x000fe200000006ff */
[----:B-1----:R-:W-:Y:S06]  /*b780*/  @!P0 BRA `(.L_x_311) ;  /* 0x0000000000cc8947 */ /* 0x002fec0003800000 */
.L_x_322:
[----:B------:R-:W1:Y:S01]  /*b790*/  SYNCS.PHASECHK.TRANS64.TRYWAIT P0, [R11+URZ], R6 ;  /* 0x000000060b0075a7 */ /* 0x000e62000800017f */
[----:B------:R-:W-:-:S05]  /*b7a0*/  VIADD R0, R7, 0x1 ;  /* 0x0000000107007836 */ /* 0x000fca0000000000 */
[----:B------:R-:W-:-:S04]  /*b7b0*/  ISETP.NE.AND P1, PT, R0, 0x4, PT ;  /* 0x000000040000780c */ /* 0x000fc80003f25270 */
[----:B------:R-:W-:Y:S02]  /*b7c0*/  SEL R4, RZ, 0x1, P1 ;  /* 0x00000001ff047807 */ /* 0x000fe40000800000 */
[----:B------:R-:W-:Y:S02]  /*b7d0*/  SEL R3, R0, RZ, P1 ;  /* 0x000000ff00037207 */ /* 0x000fe40000800000 */
[----:B------:R-:W-:Y:S01]  /*b7e0*/  LOP3.LUT R0, R9, R4, RZ, 0x3c, !PT ;  /* 0x0000000409007212 */ /* 0x000fe200078e3cff */
[----:B-1----:R-:W-:Y:S06]  /*b7f0*/  @!P0 BRA `(.L_x_312) ;  /* 0x0000000000c48947 */ /* 0x002fec0003800000 */
.L_x_323:
[----:B------:R-:W-:Y:S01]  /*b800*/  IMAD R3, R3, 0x8, R2 ;  /* 0x0000000803037824 */ /* 0x000fe200078e0202 */
[----:B------:R-:W-:-:S07]  /*b810*/  SHF.L.U32 R0, R0, 0x1f, RZ ;  /* 0x0000001f00007819 */ /* 0x000fce00000006ff */
.L_x_313:
[----:B--2---:R2:W3:Y:S02]  /*b820*/  SYNCS.PHASECHK.TRANS64.TRYWAIT P0, [R3+URZ], R0 ;  /* 0x00000000030075a7 */ /* 0x0044e4000800017f */
[----:B---3--:R-:W-:Y:S05]  /*b830*/  @!P0 NANOSLEEP.SYNCS 0x989680 ;  /* 0x009896800000895d */ /* 0x008fea0003900000 */
[----:B------:R-:W3:Y:S02]  /*b840*/  @!P0 SYNCS.PHASECHK.TRANS64 P0, [R3+URZ], R0 ;  /* 0x00000000030085a7 */ /* 0x000ee4000800007f */
[----:B---3--:R-:W-:Y:S05]  /*b850*/  @!P0 BRA `(.L_x_313) ;  /* 0xfffffffc00f08947 */ /* 0x008fea000383ffff */
.L_x_308:
[----:B------:R-:W-:Y:S05]  /*b860*/  BSYNC B0 ;  /* 0x0000000000007941 */ /* 0x000fea0003800000 */
.L_x_307:
[----:B------:R-:W-:Y:S05]  /*b870*/  EXIT ;  /* 0x000000000000794d */ /* 0x000fea0003800000 */
.L_x_21:
[----:B---3--:R3:W4:Y:S02]  /*b880*/  SYNCS.PHASECHK.TRANS64.TRYWAIT P1, [R3+URZ], R0 ;  /* 0x00000000030075a7 */ /* 0x008724000802017f */
[----:B----4-:R-:W-:Y:S05]  /*b890*/  @!P1 NANOSLEEP.SYNCS 0x989680 ;  /* 0x009896800000995d */ /* 0x010fea0003900000 */
[----:B------:R-:W4:Y:S02]  /*b8a0*/  @!P1 SYNCS.PHASECHK.TRANS64 P1, [R3+URZ], R0 ;  /* 0x00000000030095a7 */ /* 0x000f24000802007f */
[----:B----4-:R-:W-:Y:S05]  /*b8b0*/  @!P1 BRA `(.L_x_21) ;  /* 0xfffffffc00f09947 */ /* 0x010fea000383ffff */
[----:B------:R-:W-:Y:S05]  /*b8c0*/  BRA `(.L_x_20) ;  /* 0xffffff5c00147947 */ /* 0x000fea000383ffff */
.L_x_26:
[----:B-1----:R1:W2:Y:S02]  /*b8d0*/  SYNCS.PHASECHK.TRANS64.TRYWAIT P1, [R5+URZ], R4 ;  /* 0x00000004050075a7 */ /* 0x0022a4000802017f */
[----:B--2---:R-:W-:Y:S05]  /*b8e0*/  @!P1 NANOSLEEP.SYNCS 0x989680 ;  /* 0x009896800000995d */ /* 0x004fea0003900000 */
[----:B------:R-:W2:Y:S02]  /*b8f0*/  @!P1 SYNCS.PHASECHK.TRANS64 P1, [R5+URZ], R4 ;  /* 0x00000004050095a7 */ /* 0x000ea4000802007f */
[----:B--2---:R-:W-:Y:S05]  /*b900*/  @!P1 BRA `(.L_x_26) ;  /* 0xfffffffc00f09947 */ /* 0x004fea000383ffff */
[----:B------:R-:W-:Y:S05]  /*b910*/  BRA `(.L_x_25) ;  /* 0xffffff6000107947 */ /* 0x000fea000383ffff */
.L_x_295:
[----:B------:R-:W-:Y:S01]  /*b920*/  BSSY B1, `(.L_x_314) ;  /* 0x0000006000017945 */ /* 0x000fe20003800000 */
[----:B------:R-:W-:-:S07]  /*b930*/  IMAD.MOV.U32 R15, RZ, RZ, -0x1 ;  /* 0xffffffffff0f7424 */ /* 0x000fce00078e00ff */
[----:B------:R-:W-:Y:S05]  /*b940*/  WARPSYNC.COLLECTIVE R15, `(.L_x_315) ;  /* 0x000000000f0c7348 */ /* 0x000fea0003c00000 */
[----:B------:R-:W-:Y:S02]  /*b950*/  ELECT P6, UR62, PT ;  /* 0x00000000003e782f */ /* 0x000fe400038c0000 */
[----:B------:R-:W-:Y:S01]  /*b960*/  MOV R14, UR62 ;  /* 0x0000003e000e7c02 */ /* 0x000fe20008000f00 */
[----:B------:R-:W-:Y:S10]  /*b970*/  ENDCOLLECTIVE ;  /* 0x000000000000791b */ /* 0x000ff40003800000 */
.L_x_315:
[----:B------:R-:W-:Y:S05]  /*b980*/  BSYNC B1 ;  /* 0x0000000000017941 */ /* 0x000fea0003800000 */
.L_x_314:
[----:B------:R-:W-:Y:S05]  /*b990*/  BRA `(.L_x_316) ;  /* 0xfffffff0003c7947 */ /* 0x000fea000383ffff */
.L_x_298:
[----:B-1----:R1:W2:Y:S02]  /*b9a0*/  SYNCS.PHASECHK.TRANS64.TRYWAIT P0, [R23+URZ+0x20], R14 ;  /* 0x0000200e170075a7 */ /* 0x0022a4000800017f */
[----:B--2---:R-:W-:Y:S05]  /*b9b0*/  @!P0 NANOSLEEP.SYNCS 0x989680 ;  /* 0x009896800000895d */ /* 0x004fea0003900000 */
[----:B------:R-:W2:Y:S02]  /*b9c0*/  @!P0 SYNCS.PHASECHK.TRANS64 P0, [R23+URZ+0x20], R14 ;  /* 0x0000200e170085a7 */ /* 0x000ea4000800007f */
[----:B--2---:R-:W-:Y:S05]  /*b9d0*/  @!P0 BRA `(.L_x_298) ;  /* 0xfffffffc00f08947 */ /* 0x004fea000383ffff */
[----:B------:R-:W-:Y:S05]  /*b9e0*/  BRA `(.L_x_317) ;  /* 0xfffffff000747947 */ /* 0x000fea000383ffff */
.L_x_306:
[----:B------:R-:W-:Y:S01]  /*b9f0*/  BSSY B0, `(.L_x_318) ;  /* 0x0000006000007945 */ /* 0x000fe20003800000 */
[----:B------:R-:W-:-:S07]  /*ba00*/  IMAD.MOV.U32 R15, RZ, RZ, -0x1 ;  /* 0xffffffffff0f7424 */ /* 0x000fce00078e00ff */
[----:B------:R-:W-:Y:S05]  /*ba10*/  WARPSYNC.COLLECTIVE R15, `(.L_x_319) ;  /* 0x000000000f0c7348 */ /* 0x000fea0003c00000 */
[----:B------:R-:W-:Y:S02]  /*ba20*/  ELECT P6, UR62, PT ;  /* 0x00000000003e782f */ /* 0x000fe400038c0000 */
[----:B------:R-:W-:Y:S01]  /*ba30*/  MOV R14, UR62 ;  /* 0x0000003e000e7c02 */ /* 0x000fe20008000f00 */
[----:B------:R-:W-:Y:S10]  /*ba40*/  ENDCOLLECTIVE ;  /* 0x000000000000791b */ /* 0x000ff40003800000 */
.L_x_319:
[----:B------:R-:W-:Y:S05]  /*ba50*/  BSYNC B0 ;  /* 0x0000000000007941 */ /* 0x000fea0003800000 */
.L_x_318:
[----:B------:R-:W-:Y:S05]  /*ba60*/  BRA `(.L_x_320) ;  /* 0xfffffff800d07947 */ /* 0x000fea000383ffff */
.L_x_310:
[----:B0-----:R0:W1:Y:S02]  /*ba70*/  SYNCS.PHASECHK.TRANS64.TRYWAIT P0, [R7+URZ], R4 ;  /* 0x00000004070075a7 */ /* 0x001064000800017f */
[----:B-1----:R-:W-:Y:S05]  /*ba80*/  @!P0 NANOSLEEP.SYNCS 0x989680 ;  /* 0x009896800000895d */ /* 0x002fea0003900000 */
[----:B------:R-:W1:Y:S02]  /*ba90*/  @!P0 SYNCS.PHASECHK.TRANS64 P0, [R7+URZ], R4 ;  /* 0x00000004070085a7 */ /* 0x000e64000800007f */
[----:B-1----:R-:W-:Y:S05]  /*baa0*/  @!P0 BRA `(.L_x_310) ;  /* 0xfffffffc00f08947 */ /* 0x002fea000383ffff */
[----:B------:R-:W-:Y:S05]  /*bab0*/  BRA `(.L_x_321) ;  /* 0xfffffffc00107947 */ /* 0x000fea000383ffff */
.L_x_311:
[----:B0-----:R0:W1:Y:S02]  /*bac0*/  SYNCS.PHASECHK.TRANS64.TRYWAIT P0, [R8+URZ], R5 ;  /* 0x00000005080075a7 */ /* 0x001064000800017f */
[----:B-1----:R-:W-:Y:S05]  /*bad0*/  @!P0 NANOSLEEP.SYNCS 0x989680 ;  /* 0x009896800000895d */ /* 0x002fea0003900000 */
[----:B------:R-:W1:Y:S02]  /*bae0*/  @!P0 SYNCS.PHASECHK.TRANS64 P0, [R8+URZ], R5 ;  /* 0x00000005080085a7 */ /* 0x000e64000800007f */
[----:B-1----:R-:W-:Y:S05]  /*baf0*/  @!P0 BRA `(.L_x_311) ;  /* 0xfffffffc00f08947 */ /* 0x002fea000383ffff */
[----:B------:R-:W-:Y:S05]  /*bb00*/  BRA `(.L_x_322) ;  /* 0xfffffffc00207947 */ /* 0x000fea000383ffff */
.L_x_312:
[----:B-1----:R1:W2:Y:S02]  /*bb10*/  SYNCS.PHASECHK.TRANS64.TRYWAIT P0, [R11+URZ], R6 ;  /* 0x000000060b0075a7 */ /* 0x0022a4000800017f */
[----:B--2---:R-:W-:Y:S05]  /*bb20*/  @!P0 NANOSLEEP.SYNCS 0x989680 ;  /* 0x009896800000895d */ /* 0x004fea0003900000 */
[----:B------:R-:W2:Y:S02]  /*bb30*/  @!P0 SYNCS.PHASECHK.TRANS64 P0, [R11+URZ], R6 ;  /* 0x000000060b0085a7 */ /* 0x000ea4000800007f */
[----:B--2---:R-:W-:Y:S05]  /*bb40*/  @!P0 BRA `(.L_x_312) ;  /* 0xfffffffc00f08947 */ /* 0x004fea000383ffff */
[----:B------:R-:W-:Y:S05]  /*bb50*/  BRA `(.L_x_323) ;  /* 0xfffffffc00287947 */ /* 0x000fea000383ffff */
.L_x_324:
[----:B------:R-:W-:-:S00]  /*bb60*/  BRA `(.L_x_324) ;  /* 0xfffffffc00fc7947 */ /* 0x000fc0000383ffff */
[----:B------:R-:W-:-:S00]  /*bb70*/  NOP ;  /* 0x0000000000007918 */ /* 0x000fc00000000000 */
        /* <DEDUP_REMOVED lines=8> */
.L_x_325:


//--------------------- .nv.global.init           --------------------------
	.section	.nv.global.init,"aw",@progbits
.nv.global.init:
	.type		$str$22,@object
	.size		$str$22,($str$23 - $str$22)
$str$22:
        /*0000*/ 	.byte	0x6b, 0x5f, 0x74, 0x69, 0x6c, 0x65, 0x5f, 0x63, 0x6f, 0x75, 0x6e, 0x74, 0x20, 0x3e, 0x3d, 0x20
        /*0010*/ 	.byte	0x31, 0x00
	.type		$str$23,@object
	.size		$str$23,(__unnamed_1 - $str$23)
$str$23:
        /*0012*/ 	.byte	0x2f, 0x74, 0x6d, 0x70, 0x2f, 0x63, 0x75, 0x74, 0x6c, 0x61, 0x73, 0x73, 0x5f, 0x73, 0x77, 0x65
        /*0022*/ 	.byte	0x65, 0x70, 0x5f, 0x73, 0x72, 0x63, 0x2f, 0x69, 0x6e, 0x63, 0x6c, 0x75, 0x64, 0x65, 0x2f, 0x63
        /*0032*/ 	.byte	0x75, 0x74, 0x6c, 0x61, 0x73, 0x73, 0x2f, 0x67, 0x65, 0x6d, 0x6d, 0x2f, 0x63, 0x6f, 0x6c, 0x6c
        /*0042*/ 	.byte	0x65, 0x63, 0x74, 0x69, 0x76, 0x65, 0x2f, 0x73, 0x6d, 0x39, 0x30, 0x5f, 0x6d, 0x6d, 0x61, 0x5f
        /*0052*/ 	.byte	0x74, 0x6d, 0x61, 0x5f, 0x67, 0x6d, 0x6d, 0x61, 0x5f, 0x73, 0x73, 0x5f, 0x77, 0x61, 0x72, 0x70
        /*0062*/ 	.byte	0x73, 0x70, 0x65, 0x63, 0x69, 0x61, 0x6c, 0x69, 0x7a, 0x65, 0x64, 0x2e, 0x68, 0x70, 0x70, 0x00
	.type		__unnamed_1,@object
	.size		__unnamed_1,(.L_0 - __unnamed_1)
__unnamed_1:
        /*0072*/ 	.byte	0x76, 0x6f, 0x69, 0x64, 0x20, 0x63, 0x75, 0x74, 0x6c, 0x61, 0x73, 0x73, 0x3a, 0x3a, 0x67, 0x65
        /* <DEDUP_REMOVED lines=181> */
.L_0:


//--------------------- .nv.shared._ZN7cutlass13device_kernelINS_4gemm6kernel13GemmUniversalIN4cute5tupleIJiiiiEEENS1_10collective13CollectiveMmaINS1_34MainloopSm90TmaGmmaWarpSpecializedILi4ENS5_IJNS4_1CILi2EEENSA_ILi1EEESC_EEENS1_35KernelTmaWarpSpecializedCooperativeEEENS5_IJNSA_ILi128EEENSA_ILi256EEENSA_ILi64EEEEEENS_10bfloat16_tENS5_IJlSC_lEEESK_SL_NS4_8TiledMMAINS4_8MMA_AtomIJNS4_4SM904GMMA28MMA_64x256x16_F32BF16BF16_SSILNSP_5MajorE0ELSR_0ELNSP_7ScaleInE1ELSS_1EEEEEENS4_6LayoutISD_NS5_IJSC_NSA_ILi0EEESW_EEEEENS5_IJNS4_10UnderscoreESZ_SZ_EEEEENS4_13SM90_TMA_LOADENS4_14ComposedLayoutINS4_7SwizzleILi3ELi4ELi3EEENS4_18smem_ptr_flag_bitsILi16EEENSV_INS5_IJNSA_ILi8EEESI_EEENS5_IJSI_SC_EEEEEEEvNS4_8identityENS4_23SM90_TMA_LOAD_MULTICASTES1C_vS1D_EENS_8epilogue10collective6detail29Sm90TmaWarpSpecializedAdapterINS1H_15DefaultEpilogueISK_SL_SL_NS1G_6thread17LinearCombinationISK_Li1EffLNS1L_9ScaleType4KindE0ELNS_15FloatRoundStyleE2ESK_EENS1_15EpilogueDefaultEEEEEvvEEEEvNT_6ParamsE --------------------------
	.section	.nv.shared._ZN7cutlass13device_kernelINS_4gemm6kernel13GemmUniversalIN4cute5tupleIJiiiiEEENS1_10collective13CollectiveMmaINS1_34MainloopSm90TmaGmmaWarpSpecializedILi4ENS5_IJNS4_1CILi2EEENSA_ILi1EEESC_EEENS1_35KernelTmaWarpSpecializedCooperativeEEENS5_IJNSA_ILi128EEENSA_ILi256EEENSA_ILi64EEEEEENS_10bfloat16_tENS5_IJlSC_lEEESK_SL_NS4_8TiledMMAINS4_8MMA_AtomIJNS4_4SM904GMMA28MMA_64x256x16_F32BF16BF16_SSILNSP_5MajorE0ELSR_0ELNSP_7ScaleInE1ELSS_1EEEEEENS4_6LayoutISD_NS5_IJSC_NSA_ILi0EEESW_EEEEENS5_IJNS4_10UnderscoreESZ_SZ_EEEEENS4_13SM90_TMA_LOADENS4_14ComposedLayoutINS4_7SwizzleILi3ELi4ELi3EEENS4_18smem_ptr_flag_bitsILi16EEENSV_INS5_IJNSA_ILi8EEESI_EEENS5_IJSI_SC_EEEEEEEvNS4_8identityENS4_23SM90_TMA_LOAD_MULTICASTES1C_vS1D_EENS_8epilogue10collective6detail29Sm90TmaWarpSpecializedAdapterINS1H_15DefaultEpilogueISK_SL_SL_NS1G_6thread17LinearCombinationISK_Li1EffLNS1L_9ScaleType4KindE0ELNS_15FloatRoundStyleE2ESK_EENS1_15EpilogueDefaultEEEEEvvEEEEvNT_6ParamsE,"aw",@nobits
	.sectionflags	@""
	.align	16
	.zero		1024


//--------------------- .nv.shared.reserved.0     --------------------------
	.section	.nv.shared.reserved.0,"aw",@nobits
	.weak		__nv_reservedSMEM_offset_0_alias
	.size		__nv_reservedSMEM_offset_0_alias, 0, 0
	.other		__nv_reservedSMEM_offset_0_alias,@"STO_CUDA_RESERVED_SHARED STV_DEFAULT"
__nv_reservedSMEM_offset_0_alias:
	.zero		0


//--------------------- .nv.global                --------------------------
	.section	.nv.global,"aw",@nobits
.nv.global:
	.type		_ZN40_INTERNAL_7895928c_4_k_cu_46266f4b_301664cute1_E,@object
	.size		_ZN40_INTERNAL_7895928c_4_k_cu_46266f4b_301664cute1_E,(_ZN40_INTERNAL_7895928c_4_k_cu_46266f4b_301664cuda3std3__45__cpo6cbeginE - _ZN40_INTERNAL_7895928c_4_k_cu_46266f4b_301664cute1_E)
_ZN40_INTERNAL_7895928c_4_k_cu_46266f4b_301664cute1_E:
	.zero		1
	.type		_ZN40_INTERNAL_7895928c_4_k_cu_46266f4b_301664cuda3std3__45__cpo6cbeginE,@object
	.size		_ZN40_INTERNAL_7895928c_4_k_cu_46266f4b_301664cuda3std3__45__cpo6cbeginE,(_ZN40_INTERNAL_7895928c_4_k_cu_46266f4b_301664cuda3std3__48in_placeE - _ZN40_INTERNAL_7895928c_4_k_cu_46266f4b_301664cuda3std3__45__cpo6cbeginE)
_ZN40_INTERNAL_7895928c_4_k_cu_46266f4b_301664cuda3std3__45__cpo6cbeginE:
	.zero		1
	.type		_ZN40_INTERNAL_7895928c_4_k_cu_46266f4b_301664cuda3std3__48in_placeE,@object
	.size		_ZN40_INTERNAL_7895928c_4_k_cu_46266f4b_301664cuda3std3__48in_placeE,(_ZN40_INTERNAL_7895928c_4_k_cu_46266f4b_301664cuda3std6ranges3__45__cpo9iter_moveE - _ZN40_INTERNAL_7895928c_4_k_cu_46266f4b_301664cuda3std3__48in_placeE)
_ZN40_INTERNAL_7895928c_4_k_cu_46266f4b_301664cuda3std3__48in_placeE:
	.zero		1
	.type		_ZN40_INTERNAL_7895928c_4_k_cu_46266f4b_301664cuda3std6ranges3__45__cpo9iter_moveE,@object
	.size		_ZN40_INTERNAL_7895928c_4_k_cu_46266f4b_301664cuda3std6ranges3__45__cpo9iter_moveE,(_ZN40_INTERNAL_7895928c_4_k_cu_46266f4b_301664cuda3std3__45__cpo5beginE - _ZN40_INTERNAL_7895928c_4_k_cu_46266f4b_301664cuda3std6ranges3__45__cpo9iter_moveE)
_ZN40_INTERNAL_7895928c_4_k_cu_46266f4b_301664cuda3std6ranges3__45__cpo9iter_moveE:
	.zero		1
	.type		_ZN40_INTERNAL_7895928c_4_k_cu_46266f4b_301664cuda3std3__45__cpo5beginE,@object
	.size		_ZN40_INTERNAL_7895928c_4_k_cu_46266f4b_301664cuda3std3__45__cpo5beginE,(_ZN40_INTERNAL_7895928c_4_k_cu_46266f4b_301664cuda3std3__442_GLOBAL__N__7895928c_4_k_cu_46266f4b_301666ignoreE - _ZN40_INTERNAL_7895928c_4_k_cu_46266f4b_301664cuda3std3__45__cpo5beginE)
_ZN40_INTERNAL_7895928c_4_k_cu_46266f4b_301664cuda3std3__45__cpo5beginE:
	.zero		1
	.type		_ZN40_INTERNAL_7895928c_4_k_cu_46266f4b_301664cuda3std3__442_GLOBAL__N__7895928c_4_k_cu_46266f4b_301666ignoreE,@object
	.size		_ZN40_INTERNAL_7895928c_4_k_cu_46266f4b_301664cuda3std3__442_GLOBAL__N__7895928c_4_k_cu_46266f4b_301666ignoreE,(_ZN40_INTERNAL_7895928c_4_k_cu_46266f4b_301664cute7productE - _ZN40_INTERNAL_7895928c_4_k_cu_46266f4b_301664cuda3std3__442_GLOBAL__N__7895928c_4_k_cu_46266f4b_301666ignoreE)
_ZN40_INTERNAL_7895928c_4_k_cu_46266f4b_301664cuda3std3__442_GLOBAL__N__7895928c_4_k_cu_46266f4b_301666ignoreE:
	.zero		1
	.type		_ZN40_INTERNAL_7895928c_4_k_cu_46266f4b_301664cute7productE,@object
	.size		_ZN40_INTERNAL_7895928c_4_k_cu_46266f4b_301664cute7productE,(_ZN40_INTERNAL_7895928c_4_k_cu_46266f4b_301664cuda3std3__45__cpo3endE - _ZN40_INTERNAL_7895928c_4_k_cu_46266f4b_301664cute7productE)
_ZN40_INTERNAL_7895928c_4_k_cu_46266f4b_301664cute7productE:
	.zero		1
	.type		_ZN40_INTERNAL_7895928c_4_k_cu_46266f4b_301664cuda3std3__45__cpo3endE,@object
	.size		_ZN40_INTERNAL_7895928c_4_k_cu_46266f4b_301664cuda3std3__45__cpo3endE,(_ZN40_INTERNAL_7895928c_4_k_cu_46266f4b_301664cuda3std3__419piecewise_constructE - _ZN40_INTERNAL_7895928c_4_k_cu_46266f4b_301664cuda3std3__45__cpo3endE)
_ZN40_INTERNAL_7895928c_4_k_cu_46266f4b_301664cuda3std3__45__cpo3endE:
	.zero		1
	.type		_ZN40_INTERNAL_7895928c_4_k_cu_46266f4b_301664cuda3std3__419piecewise_constructE,@object
	.size		_ZN40_INTERNAL_7895928c_4_k_cu_46266f4b_301664cuda3std3__419piecewise_constructE,(_ZN40_INTERNAL_7895928c_4_k_cu_46266f4b_301664cuda3std3__45__cpo4cendE - _ZN40_INTERNAL_7895928c_4_k_cu_46266f4b_301664cuda3std3__419piecewise_constructE)
_ZN40_INTERNAL_7895928c_4_k_cu_46266f4b_301664cuda3std3__419piecewise_constructE:
	.zero		1
	.type		_ZN40_INTERNAL_7895928c_4_k_cu_46266f4b_301664cuda3std3__45__cpo4cendE,@object
	.size		_ZN40_INTERNAL_7895928c_4_k_cu_46266f4b_301664cuda3std3__45__cpo4cendE,(_ZN40_INTERNAL_7895928c_4_k_cu_46266f4b_301664cuda3std6ranges3__45__cpo4swapE - _ZN40_INTERNAL_7895928c_4_k_cu_46266f4b_301664cuda3std3__45__cpo4cendE)
_ZN40_INTERNAL_7895928c_4_k_cu_46266f4b_301664cuda3std3__45__cpo4cendE:
	.zero		1
	.type		_ZN40_INTERNAL_7895928c_4_k_cu_46266f4b_301664cuda3std6ranges3__45__cpo4swapE,@object
	.size		_ZN40_INTERNAL_7895928c_4_k_cu_46266f4b_301664cuda3std6ranges3__45__cpo4swapE,(.L_8 - _ZN40_INTERNAL_7895928c_4_k_cu_46266f4b_301664cuda3std6ranges3__45__cpo4swapE)
_ZN40_INTERNAL_7895928c_4_k_cu_46266f4b_301664cuda3std6ranges3__45__cpo4swapE:
	.zero		1
.L_8:


//--------------------- .nv.constant0._ZN7cutlass13device_kernelINS_4gemm6kernel13GemmUniversalIN4cute5tupleIJiiiiEEENS1_10collective13CollectiveMmaINS1_34MainloopSm90TmaGmmaWarpSpecializedILi4ENS5_IJNS4_1CILi2EEENSA_ILi1EEESC_EEENS1_35KernelTmaWarpSpecializedCooperativeEEENS5_IJNSA_ILi128EEENSA_ILi256EEENSA_ILi64EEEEEENS_10bfloat16_tENS5_IJlSC_lEEESK_SL_NS4_8TiledMMAINS4_8MMA_AtomIJNS4_4SM904GMMA28MMA_64x256x16_F32BF16BF16_SSILNSP_5MajorE0ELSR_0ELNSP_7ScaleInE1ELSS_1EEEEEENS4_6LayoutISD_NS5_IJSC_NSA_ILi0EEESW_EEEEENS5_IJNS4_10UnderscoreESZ_SZ_EEEEENS4_13SM90_TMA_LOADENS4_14ComposedLayoutINS4_7SwizzleILi3ELi4ELi3EEENS4_18smem_ptr_flag_bitsILi16EEENSV_INS5_IJNSA_ILi8EEESI_EEENS5_IJSI_SC_EEEEEEEvNS4_8identityENS4_23SM90_TMA_LOAD_MULTICASTES1C_vS1D_EENS_8epilogue10collective6detail29Sm90TmaWarpSpecializedAdapterINS1H_15DefaultEpilogueISK_SL_SL_NS1G_6thread17LinearCombinationISK_Li1EffLNS1L_9ScaleType4KindE0ELNS_15FloatRoundStyleE2ESK_EENS1_15EpilogueDefaultEEEEEvvEEEEvNT_6ParamsE --------------------------
	.section	.nv.constant0._ZN7cutlass13device_kernelINS_4gemm6kernel13GemmUniversalIN4cute5tupleIJiiiiEEENS1_10collective13CollectiveMmaINS1_34MainloopSm90TmaGmmaWarpSpecializedILi4ENS5_IJNS4_1CILi2EEENSA_ILi1EEESC_EEENS1_35KernelTmaWarpSpecializedCooperativeEEENS5_IJNSA_ILi128EEENSA_ILi256EEENSA_ILi64EEEEEENS_10bfloat16_tENS5_IJlSC_lEEESK_SL_NS4_8TiledMMAINS4_8MMA_AtomIJNS4_4SM904GMMA28MMA_64x256x16_F32BF16BF16_SSILNSP_5MajorE0ELSR_0ELNSP_7ScaleInE1ELSS_1EEEEEENS4_6LayoutISD_NS5_IJSC_NSA_ILi0EEESW_EEEEENS5_IJNS4_10UnderscoreESZ_SZ_EEEEENS4_13SM90_TMA_LOADENS4_14ComposedLayoutINS4_7SwizzleILi3ELi4ELi3EEENS4_18smem_ptr_flag_bitsILi16EEENSV_INS5_IJNSA_ILi8EEESI_EEENS5_IJSI_SC_EEEEEEEvNS4_8identityENS4_23SM90_TMA_LOAD_MULTICASTES1C_vS1D_EENS_8epilogue10collective6detail29Sm90TmaWarpSpecializedAdapterINS1H_15DefaultEpilogueISK_SL_SL_NS1G_6thread17LinearCombinationISK_Li1EffLNS1L_9ScaleType4KindE0ELNS_15FloatRoundStyleE2ESK_EENS1_15EpilogueDefaultEEEEEvvEEEEvNT_6ParamsE,"a",@progbits
	.sectionflags	@""
	.align	4
.nv.constant0._ZN7cutlass13device_kernelINS_4gemm6kernel13GemmUniversalIN4cute5tupleIJiiiiEEENS1_10collective13CollectiveMmaINS1_34MainloopSm90TmaGmmaWarpSpecializedILi4ENS5_IJNS4_1CILi2EEENSA_ILi1EEESC_EEENS1_35KernelTmaWarpSpecializedCooperativeEEENS5_IJNSA_ILi128EEENSA_ILi256EEENSA_ILi64EEEEEENS_10bfloat16_tENS5_IJlSC_lEEESK_SL_NS4_8TiledMMAINS4_8MMA_AtomIJNS4_4SM904GMMA28MMA_64x256x16_F32BF16BF16_SSILNSP_5MajorE0ELSR_0ELNSP_7ScaleInE1ELSS_1EEEEEENS4_6LayoutISD_NS5_IJSC_NSA_ILi0EEESW_EEEEENS5_IJNS4_10UnderscoreESZ_SZ_EEEEENS4_13SM90_TMA_LOADENS4_14ComposedLayoutINS4_7SwizzleILi3ELi4ELi3EEENS4_18smem_ptr_flag_bitsILi16EEENSV_INS5_IJNSA_ILi8EEESI_EEENS5_IJSI_SC_EEEEEEEvNS4_8identityENS4_23SM90_TMA_LOAD_MULTICASTES1C_vS1D_EENS_8epilogue10collective6detail29Sm90TmaWarpSpecializedAdapterINS1H_15DefaultEpilogueISK_SL_SL_NS1G_6thread17LinearCombinationISK_Li1EffLNS1L_9ScaleType4KindE0ELNS_15FloatRoundStyleE2ESK_EENS1_15EpilogueDefaultEEEEEvvEEEEvNT_6ParamsE:
	.zero		1664


//--------------------- SYMBOLS --------------------------

	.type		.nv.reservedSmem.offset0,@object
	.size		.nv.reservedSmem.offset0,0x4
	.type		__assertfail,@function
